//
// Generated by NVIDIA NVVM Compiler
//
// Compiler Build ID: CL-36424714
// Cuda compilation tools, release 13.0, V13.0.88
// Based on NVVM 20.0.0
//

.version 9.0
.target sm_100
.address_size 64

	// .globl	_Z5rangePiP5dNodePS_S_iiiS_
// _ZZ5rangePiP5dNodePS_S_iiiS_E8node_idx has been demoted
// _ZZ5rangePiP5dNodePS_S_iiiS_E1a has been demoted
// _ZZ5rangePiP5dNodePS_S_iiiS_E1b has been demoted
// _ZZ5rangePiP5dNodePS_S_iiiS_E1c has been demoted
// _ZZ5rangePiP5dNodePS_S_iiiS_E9ele_count has been demoted
// _ZZ5rangePiP5dNodePS_S_iiiS_E7min_idx has been demoted
// _ZZ5rangePiP5dNodePS_S_iiiS_E8min_diff has been demoted
// _ZZ4findPiP5dNodePS_S_iiiS_E8node_idx has been demoted
// _ZZ4findPiP5dNodePS_S_iiiS_E4flag has been demoted
// _ZZ4findPiP5dNodePS_S_iiiS_E3key has been demoted
// _ZZ4findPiP5dNodePS_S_iiiS_E5level has been demoted
// _ZZ4findPiP5dNodePS_S_iiiS_E7min_idx has been demoted
// _ZZ4findPiP5dNodePS_S_iiiS_E8min_diff has been demoted
// _ZZ10path_tracePiP5dNodeS_S_iiiiE8node_idx has been demoted
// _ZZ10path_tracePiP5dNodeS_S_iiiiE2it has been demoted
// _ZZ10path_tracePiP5dNodeS_S_iiiiE3key has been demoted
// _ZZ10path_tracePiP5dNodeS_S_iiiiE5level has been demoted
// _ZZ10path_tracePiP5dNodeS_S_iiiiE7min_idx has been demoted
// _ZZ10path_tracePiP5dNodeS_S_iiiiE8min_diff has been demoted
.global .align 1 .b8 _ZN30_INTERNAL_0d78becc_4_k_cu_null4cuda3std3__45__cpo5beginE[1];
.global .align 1 .b8 _ZN30_INTERNAL_0d78becc_4_k_cu_null4cuda3std3__45__cpo3endE[1];
.global .align 1 .b8 _ZN30_INTERNAL_0d78becc_4_k_cu_null4cuda3std3__45__cpo6cbeginE[1];
.global .align 1 .b8 _ZN30_INTERNAL_0d78becc_4_k_cu_null4cuda3std3__45__cpo4cendE[1];
.global .align 1 .b8 _ZN30_INTERNAL_0d78becc_4_k_cu_null4cuda3std3__45__cpo6rbeginE[1];
.global .align 1 .b8 _ZN30_INTERNAL_0d78becc_4_k_cu_null4cuda3std3__45__cpo4rendE[1];
.global .align 1 .b8 _ZN30_INTERNAL_0d78becc_4_k_cu_null4cuda3std3__45__cpo7crbeginE[1];
.global .align 1 .b8 _ZN30_INTERNAL_0d78becc_4_k_cu_null4cuda3std3__45__cpo5crendE[1];
.global .align 1 .b8 _ZN30_INTERNAL_0d78becc_4_k_cu_null4cuda3std3__432_GLOBAL__N__0d78becc_4_k_cu_null6ignoreE[1];
.global .align 1 .b8 _ZN30_INTERNAL_0d78becc_4_k_cu_null4cuda3std3__419piecewise_constructE[1];
.global .align 1 .b8 _ZN30_INTERNAL_0d78becc_4_k_cu_null4cuda3std3__48in_placeE[1];
.global .align 1 .b8 _ZN30_INTERNAL_0d78becc_4_k_cu_null4cuda3std3__420unreachable_sentinelE[1];
.global .align 1 .b8 _ZN30_INTERNAL_0d78becc_4_k_cu_null4cuda3std3__47nulloptE[1];
.global .align 1 .b8 _ZN30_INTERNAL_0d78becc_4_k_cu_null4cuda3std3__48unexpectE[1];
.global .align 1 .b8 _ZN30_INTERNAL_0d78becc_4_k_cu_null4cuda3std6ranges3__45__cpo4swapE[1];
.global .align 1 .b8 _ZN30_INTERNAL_0d78becc_4_k_cu_null4cuda3std6ranges3__45__cpo9iter_moveE[1];
.global .align 1 .b8 _ZN30_INTERNAL_0d78becc_4_k_cu_null4cuda3std6ranges3__45__cpo5beginE[1];
.global .align 1 .b8 _ZN30_INTERNAL_0d78becc_4_k_cu_null4cuda3std6ranges3__45__cpo3endE[1];
.global .align 1 .b8 _ZN30_INTERNAL_0d78becc_4_k_cu_null4cuda3std6ranges3__45__cpo6cbeginE[1];
.global .align 1 .b8 _ZN30_INTERNAL_0d78becc_4_k_cu_null4cuda3std6ranges3__45__cpo4cendE[1];
.global .align 1 .b8 _ZN30_INTERNAL_0d78becc_4_k_cu_null4cuda3std6ranges3__45__cpo7advanceE[1];
.global .align 1 .b8 _ZN30_INTERNAL_0d78becc_4_k_cu_null4cuda3std6ranges3__45__cpo9iter_swapE[1];
.global .align 1 .b8 _ZN30_INTERNAL_0d78becc_4_k_cu_null4cuda3std6ranges3__45__cpo4nextE[1];
.global .align 1 .b8 _ZN30_INTERNAL_0d78becc_4_k_cu_null4cuda3std6ranges3__45__cpo4prevE[1];
.global .align 1 .b8 _ZN30_INTERNAL_0d78becc_4_k_cu_null4cuda3std6ranges3__45__cpo4dataE[1];
.global .align 1 .b8 _ZN30_INTERNAL_0d78becc_4_k_cu_null4cuda3std6ranges3__45__cpo5cdataE[1];
.global .align 1 .b8 _ZN30_INTERNAL_0d78becc_4_k_cu_null4cuda3std6ranges3__45__cpo4sizeE[1];
.global .align 1 .b8 _ZN30_INTERNAL_0d78becc_4_k_cu_null4cuda3std6ranges3__45__cpo5ssizeE[1];
.global .align 1 .b8 _ZN30_INTERNAL_0d78becc_4_k_cu_null4cuda3std6ranges3__45__cpo8distanceE[1];
.global .align 1 .b8 _ZN30_INTERNAL_0d78becc_4_k_cu_null6thrust24THRUST_300001_SM_1000_NS8cuda_cub3parE[1];
.global .align 1 .b8 _ZN30_INTERNAL_0d78becc_4_k_cu_null6thrust24THRUST_300001_SM_1000_NS8cuda_cub10par_nosyncE[1];
.global .align 1 .b8 _ZN30_INTERNAL_0d78becc_4_k_cu_null6thrust24THRUST_300001_SM_1000_NS6system6detail10sequential3seqE[1];
.global .align 1 .b8 _ZN30_INTERNAL_0d78becc_4_k_cu_null6thrust24THRUST_300001_SM_1000_NS12placeholders2_1E[1];
.global .align 1 .b8 _ZN30_INTERNAL_0d78becc_4_k_cu_null6thrust24THRUST_300001_SM_1000_NS12placeholders2_2E[1];
.global .align 1 .b8 _ZN30_INTERNAL_0d78becc_4_k_cu_null6thrust24THRUST_300001_SM_1000_NS12placeholders2_3E[1];
.global .align 1 .b8 _ZN30_INTERNAL_0d78becc_4_k_cu_null6thrust24THRUST_300001_SM_1000_NS12placeholders2_4E[1];
.global .align 1 .b8 _ZN30_INTERNAL_0d78becc_4_k_cu_null6thrust24THRUST_300001_SM_1000_NS12placeholders2_5E[1];
.global .align 1 .b8 _ZN30_INTERNAL_0d78becc_4_k_cu_null6thrust24THRUST_300001_SM_1000_NS12placeholders2_6E[1];
.global .align 1 .b8 _ZN30_INTERNAL_0d78becc_4_k_cu_null6thrust24THRUST_300001_SM_1000_NS12placeholders2_7E[1];
.global .align 1 .b8 _ZN30_INTERNAL_0d78becc_4_k_cu_null6thrust24THRUST_300001_SM_1000_NS12placeholders2_8E[1];
.global .align 1 .b8 _ZN30_INTERNAL_0d78becc_4_k_cu_null6thrust24THRUST_300001_SM_1000_NS12placeholders2_9E[1];
.global .align 1 .b8 _ZN30_INTERNAL_0d78becc_4_k_cu_null6thrust24THRUST_300001_SM_1000_NS12placeholders3_10E[1];
.global .align 1 .b8 _ZN30_INTERNAL_0d78becc_4_k_cu_null6thrust24THRUST_300001_SM_1000_NS3seqE[1];

.visible .entry _Z5rangePiP5dNodePS_S_iiiS_(
	.param .u64 .ptr .align 1 _Z5rangePiP5dNodePS_S_iiiS__param_0,
	.param .u64 .ptr .align 1 _Z5rangePiP5dNodePS_S_iiiS__param_1,
	.param .u64 .ptr .align 1 _Z5rangePiP5dNodePS_S_iiiS__param_2,
	.param .u64 .ptr .align 1 _Z5rangePiP5dNodePS_S_iiiS__param_3,
	.param .u32 _Z5rangePiP5dNodePS_S_iiiS__param_4,
	.param .u32 _Z5rangePiP5dNodePS_S_iiiS__param_5,
	.param .u32 _Z5rangePiP5dNodePS_S_iiiS__param_6,
	.param .u64 .ptr .align 1 _Z5rangePiP5dNodePS_S_iiiS__param_7
)
{
	.local .align 8 .b8 	__local_depot0[160];
	.reg .b64 	%SP;
	.reg .b64 	%SPL;
	.reg .pred 	%p<56>;
	.reg .b16 	%rs<36>;
	.reg .b32 	%r<233>;
	.reg .b64 	%rd<102>;
	// demoted variable
	.shared .align 4 .u32 _ZZ5rangePiP5dNodePS_S_iiiS_E8node_idx;
	// demoted variable
	.shared .align 4 .u32 _ZZ5rangePiP5dNodePS_S_iiiS_E1a;
	// demoted variable
	.shared .align 4 .u32 _ZZ5rangePiP5dNodePS_S_iiiS_E1b;
	// demoted variable
	.shared .align 4 .u32 _ZZ5rangePiP5dNodePS_S_iiiS_E1c;
	// demoted variable
	.shared .align 4 .u32 _ZZ5rangePiP5dNodePS_S_iiiS_E9ele_count;
	// demoted variable
	.shared .align 4 .u32 _ZZ5rangePiP5dNodePS_S_iiiS_E7min_idx;
	// demoted variable
	.shared .align 4 .u32 _ZZ5rangePiP5dNodePS_S_iiiS_E8min_diff;
	mov.u64 	%SPL, __local_depot0;
	ld.param.u64 	%rd16, [_Z5rangePiP5dNodePS_S_iiiS__param_7];
	cvta.to.global.u64 	%rd17, %rd16;
	add.u64 	%rd1, %SPL, 0;
	mov.b32 	%r99, 0;
	st.shared.u32 	[_ZZ5rangePiP5dNodePS_S_iiiS_E8node_idx], %r99;
	st.shared.u32 	[_ZZ5rangePiP5dNodePS_S_iiiS_E1c], %r99;
	mov.u32 	%r1, %ctaid.x;
	shl.b32 	%r100, %r1, 1;
	mul.wide.u32 	%rd19, %r100, 4;
	add.s64 	%rd20, %rd17, %rd19;
	ld.global.u32 	%r101, [%rd20];
	st.shared.u32 	[_ZZ5rangePiP5dNodePS_S_iiiS_E1a], %r101;
	ld.global.u32 	%r102, [%rd20+4];
	st.shared.u32 	[_ZZ5rangePiP5dNodePS_S_iiiS_E1b], %r102;
	bar.sync 	0;
	ld.shared.u32 	%r103, [_ZZ5rangePiP5dNodePS_S_iiiS_E1a];
	setp.eq.s32 	%p1, %r103, -1;
	ld.shared.u32 	%r104, [_ZZ5rangePiP5dNodePS_S_iiiS_E1b];
	setp.eq.s32 	%p2, %r104, -1;
	or.pred  	%p3, %p1, %p2;
	@%p3 bra 	$L__BB0_51;
	mov.u32 	%r2, %tid.x;
	mul.wide.u32 	%rd39, %r2, 4;
	add.s64 	%rd2, %rd1, %rd39;
$L__BB0_2:
	ld.param.u32 	%r174, [_Z5rangePiP5dNodePS_S_iiiS__param_6];
	ld.param.u32 	%r168, [_Z5rangePiP5dNodePS_S_iiiS__param_4];
	ld.param.u64 	%rd96, [_Z5rangePiP5dNodePS_S_iiiS__param_1];
	setp.lt.s32 	%p4, %r168, 1;
	ld.shared.u32 	%r181, [_ZZ5rangePiP5dNodePS_S_iiiS_E8node_idx];
	cvta.to.global.u64 	%rd21, %rd96;
	mul.wide.s32 	%rd22, %r181, 160;
	add.s64 	%rd23, %rd21, %rd22;
	ld.global.u64 	%rd24, [%rd23+152];
	ld.global.u64 	%rd25, [%rd23+144];
	ld.global.u64 	%rd26, [%rd23+136];
	ld.global.u64 	%rd27, [%rd23+128];
	ld.global.u64 	%rd28, [%rd23+120];
	ld.global.u64 	%rd29, [%rd23+112];
	ld.global.u64 	%rd30, [%rd23+104];
	ld.global.u32 	%r180, [%rd23+100];
	ld.global.u8 	%rs18, [%rd23+96];
	ld.global.u64 	%rd31, [%rd23+88];
	ld.global.u64 	%rd32, [%rd23+80];
	ld.global.u64 	%rd33, [%rd23+72];
	ld.global.u64 	%rd34, [%rd23+64];
	ld.global.u64 	%rd35, [%rd23+56];
	ld.global.u64 	%rd36, [%rd23+48];
	ld.global.u64 	%rd37, [%rd23+40];
	ld.global.u64 	%rd38, [%rd23+32];
	ld.global.u32 	%r106, [%rd23+24];
	ld.global.v2.u32 	{%r107, %r108}, [%rd23+16];
	ld.global.v2.u32 	{%r109, %r110}, [%rd23+8];
	ld.global.v2.u32 	{%r5, %r111}, [%rd23];
	st.local.v2.u32 	[%rd1], {%r5, %r111};
	st.local.v2.u32 	[%rd1+8], {%r109, %r110};
	st.local.v2.u32 	[%rd1+16], {%r107, %r108};
	st.local.u32 	[%rd1+24], %r106;
	st.local.u64 	[%rd1+32], %rd38;
	st.local.u64 	[%rd1+40], %rd37;
	st.local.u64 	[%rd1+48], %rd36;
	st.local.u64 	[%rd1+56], %rd35;
	st.local.u64 	[%rd1+64], %rd34;
	st.local.u64 	[%rd1+72], %rd33;
	st.local.u64 	[%rd1+80], %rd32;
	st.local.u64 	[%rd1+88], %rd31;
	st.local.u8 	[%rd1+96], %rs18;
	st.local.u32 	[%rd1+100], %r180;
	st.local.u64 	[%rd1+104], %rd30;
	st.local.u64 	[%rd1+112], %rd29;
	st.local.u64 	[%rd1+120], %rd28;
	st.local.u64 	[%rd1+128], %rd27;
	st.local.u64 	[%rd1+136], %rd26;
	st.local.u64 	[%rd1+144], %rd25;
	st.local.u64 	[%rd1+152], %rd24;
	setp.ge.s32 	%p5, %r181, %r174;
	or.pred  	%p6, %p4, %p5;
	setp.ne.s16 	%p7, %rs18, 0;
	or.pred  	%p8, %p6, %p7;
	@%p8 bra 	$L__BB0_17;
	mov.b32 	%r113, 0;
	st.shared.u32 	[_ZZ5rangePiP5dNodePS_S_iiiS_E7min_idx], %r113;
	mov.b32 	%r176, 2147483647;
	st.shared.u32 	[_ZZ5rangePiP5dNodePS_S_iiiS_E8min_diff], %r176;
	setp.ge.s32 	%p9, %r2, %r180;
	@%p9 bra 	$L__BB0_5;
	ld.shared.u32 	%r114, [_ZZ5rangePiP5dNodePS_S_iiiS_E1a];
	ld.local.u32 	%r115, [%rd2];
	sub.s32 	%r116, %r114, %r115;
	abs.s32 	%r176, %r116;
$L__BB0_5:
	bar.sync 	0;
	atom.shared.min.s32 	%r117, [_ZZ5rangePiP5dNodePS_S_iiiS_E8min_diff], %r176;
	ld.shared.u32 	%r118, [_ZZ5rangePiP5dNodePS_S_iiiS_E8min_diff];
	setp.ne.s32 	%p10, %r118, %r176;
	@%p10 bra 	$L__BB0_2;
	ld.param.u64 	%rd95, [_Z5rangePiP5dNodePS_S_iiiS__param_0];
	cvta.to.global.u64 	%rd3, %rd95;
	setp.ne.s32 	%p11, %r2, 0;
	st.shared.u32 	[_ZZ5rangePiP5dNodePS_S_iiiS_E7min_idx], %r2;
	@%p11 bra 	$L__BB0_10;
	ld.shared.u32 	%r137, [_ZZ5rangePiP5dNodePS_S_iiiS_E1a];
	setp.ge.s32 	%p15, %r137, %r5;
	@%p15 bra 	$L__BB0_9;
	ld.shared.u32 	%r141, [_ZZ5rangePiP5dNodePS_S_iiiS_E8node_idx];
	mul.wide.s32 	%rd50, %r141, 4;
	add.s64 	%rd51, %rd3, %rd50;
	ld.global.u32 	%r142, [%rd51];
	st.shared.u32 	[_ZZ5rangePiP5dNodePS_S_iiiS_E8node_idx], %r142;
	bra.uni 	$L__BB0_2;
$L__BB0_9:
	ld.shared.u32 	%r138, [_ZZ5rangePiP5dNodePS_S_iiiS_E8node_idx];
	mul.wide.s32 	%rd48, %r138, 4;
	add.s64 	%rd49, %rd3, %rd48;
	ld.global.u32 	%r139, [%rd49];
	add.s32 	%r140, %r139, 1;
	st.shared.u32 	[_ZZ5rangePiP5dNodePS_S_iiiS_E8node_idx], %r140;
	bra.uni 	$L__BB0_2;
$L__BB0_10:
	ld.param.u32 	%r172, [_Z5rangePiP5dNodePS_S_iiiS__param_5];
	add.s32 	%r119, %r172, -1;
	setp.ne.s32 	%p12, %r2, %r119;
	@%p12 bra 	$L__BB0_14;
	ld.shared.u32 	%r129, [_ZZ5rangePiP5dNodePS_S_iiiS_E1a];
	ld.local.u32 	%r130, [%rd2];
	setp.ge.s32 	%p14, %r129, %r130;
	@%p14 bra 	$L__BB0_13;
	ld.shared.u32 	%r134, [_ZZ5rangePiP5dNodePS_S_iiiS_E8node_idx];
	mul.wide.s32 	%rd46, %r134, 4;
	add.s64 	%rd47, %rd3, %rd46;
	ld.global.u32 	%r135, [%rd47];
	add.s32 	%r136, %r2, %r135;
	st.shared.u32 	[_ZZ5rangePiP5dNodePS_S_iiiS_E8node_idx], %r136;
	bra.uni 	$L__BB0_2;
$L__BB0_13:
	ld.param.u32 	%r173, [_Z5rangePiP5dNodePS_S_iiiS__param_5];
	ld.shared.u32 	%r131, [_ZZ5rangePiP5dNodePS_S_iiiS_E8node_idx];
	mul.wide.s32 	%rd44, %r131, 4;
	add.s64 	%rd45, %rd3, %rd44;
	ld.global.u32 	%r132, [%rd45];
	add.s32 	%r133, %r132, %r173;
	st.shared.u32 	[_ZZ5rangePiP5dNodePS_S_iiiS_E8node_idx], %r133;
	bra.uni 	$L__BB0_2;
$L__BB0_14:
	ld.shared.u32 	%r120, [_ZZ5rangePiP5dNodePS_S_iiiS_E1a];
	ld.local.u32 	%r121, [%rd2];
	setp.ge.s32 	%p13, %r120, %r121;
	@%p13 bra 	$L__BB0_16;
	ld.shared.u32 	%r126, [_ZZ5rangePiP5dNodePS_S_iiiS_E8node_idx];
	mul.wide.s32 	%rd42, %r126, 4;
	add.s64 	%rd43, %rd3, %rd42;
	ld.global.u32 	%r127, [%rd43];
	add.s32 	%r128, %r2, %r127;
	st.shared.u32 	[_ZZ5rangePiP5dNodePS_S_iiiS_E8node_idx], %r128;
	bra.uni 	$L__BB0_2;
$L__BB0_16:
	ld.shared.u32 	%r122, [_ZZ5rangePiP5dNodePS_S_iiiS_E8node_idx];
	mul.wide.s32 	%rd40, %r122, 4;
	add.s64 	%rd41, %rd3, %rd40;
	ld.global.u32 	%r123, [%rd41];
	add.s32 	%r124, %r2, %r123;
	add.s32 	%r125, %r124, 1;
	st.shared.u32 	[_ZZ5rangePiP5dNodePS_S_iiiS_E8node_idx], %r125;
	bra.uni 	$L__BB0_2;
$L__BB0_17:
	ld.param.u32 	%r169, [_Z5rangePiP5dNodePS_S_iiiS__param_4];
	setp.ne.s32 	%p16, %r2, 0;
	mov.b32 	%r143, 0;
	st.shared.u32 	[_ZZ5rangePiP5dNodePS_S_iiiS_E9ele_count], %r143;
	bar.sync 	0;
	ld.shared.u32 	%r186, [_ZZ5rangePiP5dNodePS_S_iiiS_E9ele_count];
	setp.ge.s32 	%p17, %r186, %r169;
	ld.shared.u32 	%r183, [_ZZ5rangePiP5dNodePS_S_iiiS_E1c];
	or.pred  	%p18, %p16, %p17;
	@%p18 bra 	$L__BB0_50;
	ld.param.u32 	%r170, [_Z5rangePiP5dNodePS_S_iiiS__param_4];
	ld.shared.u32 	%r10, [_ZZ5rangePiP5dNodePS_S_iiiS_E1a];
	ld.shared.u32 	%r11, [_ZZ5rangePiP5dNodePS_S_iiiS_E1b];
	mul.lo.s32 	%r12, %r170, %r1;
	add.s64 	%rd5, %rd1, 128;
$L__BB0_19:
	setp.lt.s32 	%p19, %r180, 1;
	@%p19 bra 	$L__BB0_48;
	ld.param.u64 	%rd98, [_Z5rangePiP5dNodePS_S_iiiS__param_2];
	cvta.to.global.u64 	%rd4, %rd98;
	and.b32  	%r18, %r180, 3;
	setp.lt.u32 	%p20, %r180, 4;
	mov.b16 	%rs26, 0;
	mov.b32 	%r215, 0;
	@%p20 bra 	$L__BB0_35;
	and.b32  	%r215, %r180, 2147483644;
	neg.s32 	%r182, %r215;
	mov.b16 	%rs26, 0;
	mov.u64 	%rd100, %rd5;
	mov.u64 	%rd101, %rd1;
$L__BB0_22:
	ld.local.u32 	%r146, [%rd101];
	setp.gt.s32 	%p21, %r10, %r146;
	setp.gt.s32 	%p22, %r146, %r11;
	or.pred  	%p23, %p21, %p22;
	@%p23 bra 	$L__BB0_24;
	add.s32 	%r183, %r183, 1;
	st.shared.u32 	[_ZZ5rangePiP5dNodePS_S_iiiS_E1c], %r183;
	ld.local.u64 	%rd52, [%rd100+-24];
	add.s32 	%r147, %r186, %r12;
	mul.wide.u32 	%rd53, %r147, 8;
	add.s64 	%rd54, %rd4, %rd53;
	st.global.u64 	[%rd54], %rd52;
	add.s32 	%r186, %r186, 1;
	st.shared.u32 	[_ZZ5rangePiP5dNodePS_S_iiiS_E9ele_count], %r186;
	bra.uni 	$L__BB0_25;
$L__BB0_24:
	setp.gt.s32 	%p24, %r146, %r11;
	selp.b16 	%rs26, 1, %rs26, %p24;
$L__BB0_25:
	ld.local.u32 	%r148, [%rd101+4];
	setp.gt.s32 	%p25, %r10, %r148;
	setp.gt.s32 	%p26, %r148, %r11;
	or.pred  	%p27, %p25, %p26;
	@%p27 bra 	$L__BB0_27;
	add.s32 	%r183, %r183, 1;
	st.shared.u32 	[_ZZ5rangePiP5dNodePS_S_iiiS_E1c], %r183;
	ld.local.u64 	%rd55, [%rd100+-16];
	add.s32 	%r149, %r186, %r12;
	mul.wide.u32 	%rd56, %r149, 8;
	add.s64 	%rd57, %rd4, %rd56;
	st.global.u64 	[%rd57], %rd55;
	add.s32 	%r186, %r186, 1;
	st.shared.u32 	[_ZZ5rangePiP5dNodePS_S_iiiS_E9ele_count], %r186;
	bra.uni 	$L__BB0_28;
$L__BB0_27:
	setp.gt.s32 	%p28, %r148, %r11;
	selp.b16 	%rs26, 1, %rs26, %p28;
$L__BB0_28:
	ld.local.u32 	%r150, [%rd101+8];
	setp.gt.s32 	%p29, %r10, %r150;
	setp.gt.s32 	%p30, %r150, %r11;
	or.pred  	%p31, %p29, %p30;
	@%p31 bra 	$L__BB0_30;
	add.s32 	%r183, %r183, 1;
	st.shared.u32 	[_ZZ5rangePiP5dNodePS_S_iiiS_E1c], %r183;
	ld.local.u64 	%rd58, [%rd100+-8];
	add.s32 	%r151, %r186, %r12;
	mul.wide.u32 	%rd59, %r151, 8;
	add.s64 	%rd60, %rd4, %rd59;
	st.global.u64 	[%rd60], %rd58;
	add.s32 	%r186, %r186, 1;
	st.shared.u32 	[_ZZ5rangePiP5dNodePS_S_iiiS_E9ele_count], %r186;
	bra.uni 	$L__BB0_31;
$L__BB0_30:
	setp.gt.s32 	%p32, %r150, %r11;
	selp.b16 	%rs26, 1, %rs26, %p32;
$L__BB0_31:
	ld.local.u32 	%r152, [%rd101+12];
	setp.gt.s32 	%p33, %r10, %r152;
	setp.gt.s32 	%p34, %r152, %r11;
	or.pred  	%p35, %p33, %p34;
	@%p35 bra 	$L__BB0_33;
	add.s32 	%r183, %r183, 1;
	st.shared.u32 	[_ZZ5rangePiP5dNodePS_S_iiiS_E1c], %r183;
	ld.local.u64 	%rd61, [%rd100];
	add.s32 	%r153, %r186, %r12;
	mul.wide.u32 	%rd62, %r153, 8;
	add.s64 	%rd63, %rd4, %rd62;
	st.global.u64 	[%rd63], %rd61;
	add.s32 	%r186, %r186, 1;
	st.shared.u32 	[_ZZ5rangePiP5dNodePS_S_iiiS_E9ele_count], %r186;
	bra.uni 	$L__BB0_34;
$L__BB0_33:
	setp.gt.s32 	%p36, %r152, %r11;
	selp.b16 	%rs26, 1, %rs26, %p36;
$L__BB0_34:
	add.s32 	%r182, %r182, 4;
	add.s64 	%rd101, %rd101, 16;
	add.s64 	%rd100, %rd100, 32;
	setp.ne.s32 	%p37, %r182, 0;
	@%p37 bra 	$L__BB0_22;
$L__BB0_35:
	setp.eq.s32 	%p38, %r18, 0;
	@%p38 bra 	$L__BB0_47;
	mul.wide.u32 	%rd64, %r215, 4;
	add.s64 	%rd10, %rd1, %rd64;
	ld.local.u32 	%r154, [%rd10];
	setp.gt.s32 	%p39, %r10, %r154;
	setp.gt.s32 	%p40, %r154, %r11;
	or.pred  	%p41, %p39, %p40;
	add.s64 	%rd11, %rd10, %rd64;
	@%p41 bra 	$L__BB0_38;
	add.s32 	%r183, %r183, 1;
	st.shared.u32 	[_ZZ5rangePiP5dNodePS_S_iiiS_E1c], %r183;
	ld.local.u64 	%rd65, [%rd11+104];
	add.s32 	%r155, %r186, %r12;
	mul.wide.u32 	%rd66, %r155, 8;
	add.s64 	%rd67, %rd4, %rd66;
	st.global.u64 	[%rd67], %rd65;
	add.s32 	%r186, %r186, 1;
	st.shared.u32 	[_ZZ5rangePiP5dNodePS_S_iiiS_E9ele_count], %r186;
	bra.uni 	$L__BB0_39;
$L__BB0_38:
	setp.gt.s32 	%p42, %r154, %r11;
	selp.b16 	%rs26, 1, %rs26, %p42;
$L__BB0_39:
	setp.eq.s32 	%p43, %r18, 1;
	@%p43 bra 	$L__BB0_47;
	ld.local.u32 	%r156, [%rd10+4];
	setp.gt.s32 	%p44, %r10, %r156;
	setp.gt.s32 	%p45, %r156, %r11;
	or.pred  	%p46, %p44, %p45;
	@%p46 bra 	$L__BB0_42;
	add.s32 	%r183, %r183, 1;
	st.shared.u32 	[_ZZ5rangePiP5dNodePS_S_iiiS_E1c], %r183;
	ld.local.u64 	%rd68, [%rd11+112];
	add.s32 	%r157, %r186, %r12;
	mul.wide.u32 	%rd69, %r157, 8;
	add.s64 	%rd70, %rd4, %rd69;
	st.global.u64 	[%rd70], %rd68;
	add.s32 	%r186, %r186, 1;
	st.shared.u32 	[_ZZ5rangePiP5dNodePS_S_iiiS_E9ele_count], %r186;
	bra.uni 	$L__BB0_43;
$L__BB0_42:
	setp.gt.s32 	%p47, %r156, %r11;
	selp.b16 	%rs26, 1, %rs26, %p47;
$L__BB0_43:
	setp.eq.s32 	%p48, %r18, 2;
	@%p48 bra 	$L__BB0_47;
	ld.local.u32 	%r158, [%rd10+8];
	setp.gt.s32 	%p49, %r10, %r158;
	setp.gt.s32 	%p50, %r158, %r11;
	or.pred  	%p51, %p49, %p50;
	@%p51 bra 	$L__BB0_46;
	add.s32 	%r183, %r183, 1;
	st.shared.u32 	[_ZZ5rangePiP5dNodePS_S_iiiS_E1c], %r183;
	ld.local.u64 	%rd71, [%rd11+120];
	add.s32 	%r159, %r186, %r12;
	mul.wide.u32 	%rd72, %r159, 8;
	add.s64 	%rd73, %rd4, %rd72;
	st.global.u64 	[%rd73], %rd71;
	add.s32 	%r186, %r186, 1;
	st.shared.u32 	[_ZZ5rangePiP5dNodePS_S_iiiS_E9ele_count], %r186;
	bra.uni 	$L__BB0_47;
$L__BB0_46:
	setp.gt.s32 	%p52, %r158, %r11;
	selp.b16 	%rs26, 1, %rs26, %p52;
$L__BB0_47:
	and.b16  	%rs24, %rs26, 255;
	setp.ne.s16 	%p53, %rs24, 0;
	@%p53 bra 	$L__BB0_50;
$L__BB0_48:
	ld.param.u32 	%r175, [_Z5rangePiP5dNodePS_S_iiiS__param_6];
	add.s32 	%r160, %r181, 1;
	setp.ge.s32 	%p54, %r160, %r175;
	@%p54 bra 	$L__BB0_50;
	ld.param.u32 	%r171, [_Z5rangePiP5dNodePS_S_iiiS__param_4];
	ld.param.u64 	%rd97, [_Z5rangePiP5dNodePS_S_iiiS__param_1];
	add.s32 	%r93, %r181, 1;
	cvta.to.global.u64 	%rd74, %rd97;
	mul.wide.s32 	%rd75, %r181, 160;
	add.s64 	%rd76, %rd74, %rd75;
	ld.global.u64 	%rd77, [%rd76+312];
	ld.global.u64 	%rd78, [%rd76+304];
	ld.global.u64 	%rd79, [%rd76+296];
	ld.global.u64 	%rd80, [%rd76+288];
	ld.global.u64 	%rd81, [%rd76+280];
	ld.global.u64 	%rd82, [%rd76+272];
	ld.global.u64 	%rd83, [%rd76+264];
	ld.global.u32 	%r180, [%rd76+260];
	ld.global.u8 	%rs25, [%rd76+256];
	ld.global.u64 	%rd84, [%rd76+248];
	ld.global.u64 	%rd85, [%rd76+240];
	ld.global.u64 	%rd86, [%rd76+232];
	ld.global.u64 	%rd87, [%rd76+224];
	ld.global.u64 	%rd88, [%rd76+216];
	ld.global.u64 	%rd89, [%rd76+208];
	ld.global.u64 	%rd90, [%rd76+200];
	ld.global.u64 	%rd91, [%rd76+192];
	ld.global.u32 	%r161, [%rd76+184];
	ld.global.v2.u32 	{%r162, %r163}, [%rd76+176];
	ld.global.v2.u32 	{%r164, %r165}, [%rd76+168];
	ld.global.v2.u32 	{%r166, %r167}, [%rd76+160];
	st.local.v2.u32 	[%rd1], {%r166, %r167};
	st.local.v2.u32 	[%rd1+8], {%r164, %r165};
	st.local.v2.u32 	[%rd1+16], {%r162, %r163};
	st.local.u32 	[%rd1+24], %r161;
	st.local.u64 	[%rd1+32], %rd91;
	st.local.u64 	[%rd1+40], %rd90;
	st.local.u64 	[%rd1+48], %rd89;
	st.local.u64 	[%rd1+56], %rd88;
	st.local.u64 	[%rd1+64], %rd87;
	st.local.u64 	[%rd1+72], %rd86;
	st.local.u64 	[%rd1+80], %rd85;
	st.local.u64 	[%rd1+88], %rd84;
	st.local.u8 	[%rd1+96], %rs25;
	st.local.u32 	[%rd1+100], %r180;
	st.local.u64 	[%rd1+104], %rd83;
	st.local.u64 	[%rd1+112], %rd82;
	st.local.u64 	[%rd1+120], %rd81;
	st.local.u64 	[%rd1+128], %rd80;
	st.local.u64 	[%rd1+136], %rd79;
	st.local.u64 	[%rd1+144], %rd78;
	st.local.u64 	[%rd1+152], %rd77;
	setp.lt.s32 	%p55, %r186, %r171;
	mov.u32 	%r181, %r93;
	@%p55 bra 	$L__BB0_19;
$L__BB0_50:
	ld.param.u64 	%rd99, [_Z5rangePiP5dNodePS_S_iiiS__param_3];
	cvta.to.global.u64 	%rd92, %rd99;
	mul.wide.u32 	%rd93, %r1, 4;
	add.s64 	%rd94, %rd92, %rd93;
	st.global.u32 	[%rd94], %r183;
$L__BB0_51:
	ret;

}
	// .globl	_Z4findPiP5dNodePS_S_iiiS_
.visible .entry _Z4findPiP5dNodePS_S_iiiS_(
	.param .u64 .ptr .align 1 _Z4findPiP5dNodePS_S_iiiS__param_0,
	.param .u64 .ptr .align 1 _Z4findPiP5dNodePS_S_iiiS__param_1,
	.param .u64 .ptr .align 1 _Z4findPiP5dNodePS_S_iiiS__param_2,
	.param .u64 .ptr .align 1 _Z4findPiP5dNodePS_S_iiiS__param_3,
	.param .u32 _Z4findPiP5dNodePS_S_iiiS__param_4,
	.param .u32 _Z4findPiP5dNodePS_S_iiiS__param_5,
	.param .u32 _Z4findPiP5dNodePS_S_iiiS__param_6,
	.param .u64 .ptr .align 1 _Z4findPiP5dNodePS_S_iiiS__param_7
)
{
	.local .align 8 .b8 	__local_depot1[160];
	.reg .b64 	%SP;
	.reg .b64 	%SPL;
	.reg .pred 	%p<18>;
	.reg .b16 	%rs<5>;
	.reg .b32 	%r<65>;
	.reg .b64 	%rd<56>;
	// demoted variable
	.shared .align 4 .u32 _ZZ4findPiP5dNodePS_S_iiiS_E8node_idx;
	// demoted variable
	.shared .align 1 .u8 _ZZ4findPiP5dNodePS_S_iiiS_E4flag;
	// demoted variable
	.shared .align 4 .u32 _ZZ4findPiP5dNodePS_S_iiiS_E3key;
	// demoted variable
	.shared .align 4 .u32 _ZZ4findPiP5dNodePS_S_iiiS_E5level;
	// demoted variable
	.shared .align 4 .u32 _ZZ4findPiP5dNodePS_S_iiiS_E7min_idx;
	// demoted variable
	.shared .align 4 .u32 _ZZ4findPiP5dNodePS_S_iiiS_E8min_diff;
	mov.u64 	%SPL, __local_depot1;
	ld.param.u64 	%rd7, [_Z4findPiP5dNodePS_S_iiiS__param_0];
	ld.param.u32 	%r10, [_Z4findPiP5dNodePS_S_iiiS__param_4];
	ld.param.u32 	%r11, [_Z4findPiP5dNodePS_S_iiiS__param_5];
	ld.param.u32 	%r12, [_Z4findPiP5dNodePS_S_iiiS__param_6];
	ld.param.u64 	%rd8, [_Z4findPiP5dNodePS_S_iiiS__param_7];
	cvta.to.global.u64 	%rd1, %rd7;
	cvta.to.global.u64 	%rd9, %rd8;
	add.u64 	%rd2, %SPL, 0;
	mov.u32 	%r1, %tid.x;
	mov.b32 	%r13, 0;
	st.shared.u32 	[_ZZ4findPiP5dNodePS_S_iiiS_E8node_idx], %r13;
	mov.b16 	%rs1, 0;
	st.shared.u8 	[_ZZ4findPiP5dNodePS_S_iiiS_E4flag], %rs1;
	st.local.u32 	[%rd2+100], %r13;
	mov.u32 	%r2, %ctaid.x;
	mul.wide.u32 	%rd11, %r2, 4;
	add.s64 	%rd12, %rd9, %rd11;
	ld.global.u32 	%r14, [%rd12];
	st.shared.u32 	[_ZZ4findPiP5dNodePS_S_iiiS_E3key], %r14;
	st.shared.u32 	[_ZZ4findPiP5dNodePS_S_iiiS_E5level], %r13;
	bar.sync 	0;
	ld.shared.u32 	%r15, [_ZZ4findPiP5dNodePS_S_iiiS_E3key];
	setp.eq.s32 	%p1, %r15, -1;
	mul.wide.u32 	%rd13, %r1, 4;
	add.s64 	%rd3, %rd2, %rd13;
	@%p1 bra 	$L__BB1_19;
	ld.shared.u32 	%r16, [_ZZ4findPiP5dNodePS_S_iiiS_E5level];
	add.s32 	%r17, %r16, 1;
	st.shared.u32 	[_ZZ4findPiP5dNodePS_S_iiiS_E5level], %r17;
	setp.ge.s32 	%p2, %r17, %r11;
	ld.shared.u32 	%r63, [_ZZ4findPiP5dNodePS_S_iiiS_E8node_idx];
	setp.ge.s32 	%p3, %r63, %r10;
	or.pred  	%p4, %p2, %p3;
	@%p4 bra 	$L__BB1_19;
$L__BB1_2:
	ld.param.u64 	%rd53, [_Z4findPiP5dNodePS_S_iiiS__param_1];
	cvta.to.global.u64 	%rd14, %rd53;
	mul.wide.s32 	%rd15, %r63, 160;
	add.s64 	%rd16, %rd14, %rd15;
	ld.global.u64 	%rd17, [%rd16+152];
	ld.global.u64 	%rd18, [%rd16+144];
	ld.global.u64 	%rd19, [%rd16+136];
	ld.global.u64 	%rd20, [%rd16+128];
	ld.global.u64 	%rd21, [%rd16+120];
	ld.global.u64 	%rd22, [%rd16+112];
	ld.global.u64 	%rd23, [%rd16+104];
	ld.global.u32 	%r5, [%rd16+100];
	ld.global.u8 	%rs2, [%rd16+96];
	ld.global.u64 	%rd24, [%rd16+88];
	ld.global.u64 	%rd25, [%rd16+80];
	ld.global.u64 	%rd26, [%rd16+72];
	ld.global.u64 	%rd27, [%rd16+64];
	ld.global.u64 	%rd28, [%rd16+56];
	ld.global.u64 	%rd29, [%rd16+48];
	ld.global.u64 	%rd30, [%rd16+40];
	ld.global.u64 	%rd31, [%rd16+32];
	ld.global.u32 	%r19, [%rd16+24];
	ld.global.v2.u32 	{%r20, %r21}, [%rd16+16];
	ld.global.v2.u32 	{%r22, %r23}, [%rd16+8];
	ld.global.v2.u32 	{%r6, %r24}, [%rd16];
	st.local.v2.u32 	[%rd2], {%r6, %r24};
	st.local.v2.u32 	[%rd2+8], {%r22, %r23};
	st.local.v2.u32 	[%rd2+16], {%r20, %r21};
	st.local.u32 	[%rd2+24], %r19;
	st.local.u64 	[%rd2+32], %rd31;
	st.local.u64 	[%rd2+40], %rd30;
	st.local.u64 	[%rd2+48], %rd29;
	st.local.u64 	[%rd2+56], %rd28;
	st.local.u64 	[%rd2+64], %rd27;
	st.local.u64 	[%rd2+72], %rd26;
	st.local.u64 	[%rd2+80], %rd25;
	st.local.u64 	[%rd2+88], %rd24;
	st.local.u8 	[%rd2+96], %rs2;
	st.local.u32 	[%rd2+100], %r5;
	st.local.u64 	[%rd2+104], %rd23;
	st.local.u64 	[%rd2+112], %rd22;
	st.local.u64 	[%rd2+120], %rd21;
	st.local.u64 	[%rd2+128], %rd20;
	st.local.u64 	[%rd2+136], %rd19;
	st.local.u64 	[%rd2+144], %rd18;
	st.local.u64 	[%rd2+152], %rd17;
	setp.eq.s16 	%p5, %rs2, 0;
	@%p5 bra 	$L__BB1_4;
	mov.b16 	%rs3, 1;
	st.shared.u8 	[_ZZ4findPiP5dNodePS_S_iiiS_E4flag], %rs3;
	bra.uni 	$L__BB1_19;
$L__BB1_4:
	mov.b32 	%r26, 0;
	st.shared.u32 	[_ZZ4findPiP5dNodePS_S_iiiS_E7min_idx], %r26;
	mov.b32 	%r64, 2147483647;
	st.shared.u32 	[_ZZ4findPiP5dNodePS_S_iiiS_E8min_diff], %r64;
	setp.ge.s32 	%p6, %r1, %r5;
	@%p6 bra 	$L__BB1_6;
	ld.shared.u32 	%r27, [_ZZ4findPiP5dNodePS_S_iiiS_E3key];
	ld.local.u32 	%r28, [%rd3];
	sub.s32 	%r29, %r27, %r28;
	abs.s32 	%r64, %r29;
$L__BB1_6:
	atom.shared.min.s32 	%r30, [_ZZ4findPiP5dNodePS_S_iiiS_E8min_diff], %r64;
	bar.sync 	0;
	ld.shared.u32 	%r31, [_ZZ4findPiP5dNodePS_S_iiiS_E8min_diff];
	setp.ne.s32 	%p7, %r31, %r64;
	@%p7 bra 	$L__BB1_18;
	setp.ne.s32 	%p8, %r1, 0;
	st.shared.u32 	[_ZZ4findPiP5dNodePS_S_iiiS_E7min_idx], %r1;
	@%p8 bra 	$L__BB1_11;
	ld.shared.u32 	%r50, [_ZZ4findPiP5dNodePS_S_iiiS_E3key];
	setp.ge.s32 	%p12, %r50, %r6;
	@%p12 bra 	$L__BB1_10;
	ld.shared.u32 	%r54, [_ZZ4findPiP5dNodePS_S_iiiS_E8node_idx];
	mul.wide.s32 	%rd42, %r54, 4;
	add.s64 	%rd43, %rd1, %rd42;
	ld.global.u32 	%r55, [%rd43];
	st.shared.u32 	[_ZZ4findPiP5dNodePS_S_iiiS_E8node_idx], %r55;
	bra.uni 	$L__BB1_18;
$L__BB1_10:
	ld.shared.u32 	%r51, [_ZZ4findPiP5dNodePS_S_iiiS_E8node_idx];
	mul.wide.s32 	%rd40, %r51, 4;
	add.s64 	%rd41, %rd1, %rd40;
	ld.global.u32 	%r52, [%rd41];
	add.s32 	%r53, %r52, 1;
	st.shared.u32 	[_ZZ4findPiP5dNodePS_S_iiiS_E8node_idx], %r53;
	bra.uni 	$L__BB1_18;
$L__BB1_11:
	add.s32 	%r32, %r12, -1;
	setp.ne.s32 	%p9, %r1, %r32;
	@%p9 bra 	$L__BB1_15;
	ld.shared.u32 	%r42, [_ZZ4findPiP5dNodePS_S_iiiS_E3key];
	ld.local.u32 	%r43, [%rd3];
	setp.ge.s32 	%p11, %r42, %r43;
	@%p11 bra 	$L__BB1_14;
	ld.shared.u32 	%r47, [_ZZ4findPiP5dNodePS_S_iiiS_E8node_idx];
	mul.wide.s32 	%rd38, %r47, 4;
	add.s64 	%rd39, %rd1, %rd38;
	ld.global.u32 	%r48, [%rd39];
	add.s32 	%r49, %r1, %r48;
	st.shared.u32 	[_ZZ4findPiP5dNodePS_S_iiiS_E8node_idx], %r49;
	bra.uni 	$L__BB1_18;
$L__BB1_14:
	ld.shared.u32 	%r44, [_ZZ4findPiP5dNodePS_S_iiiS_E8node_idx];
	mul.wide.s32 	%rd36, %r44, 4;
	add.s64 	%rd37, %rd1, %rd36;
	ld.global.u32 	%r45, [%rd37];
	add.s32 	%r46, %r45, %r12;
	st.shared.u32 	[_ZZ4findPiP5dNodePS_S_iiiS_E8node_idx], %r46;
	bra.uni 	$L__BB1_18;
$L__BB1_15:
	ld.shared.u32 	%r33, [_ZZ4findPiP5dNodePS_S_iiiS_E3key];
	ld.local.u32 	%r34, [%rd3];
	setp.ge.s32 	%p10, %r33, %r34;
	@%p10 bra 	$L__BB1_17;
	ld.shared.u32 	%r39, [_ZZ4findPiP5dNodePS_S_iiiS_E8node_idx];
	mul.wide.s32 	%rd34, %r39, 4;
	add.s64 	%rd35, %rd1, %rd34;
	ld.global.u32 	%r40, [%rd35];
	add.s32 	%r41, %r1, %r40;
	st.shared.u32 	[_ZZ4findPiP5dNodePS_S_iiiS_E8node_idx], %r41;
	bra.uni 	$L__BB1_18;
$L__BB1_17:
	ld.shared.u32 	%r35, [_ZZ4findPiP5dNodePS_S_iiiS_E8node_idx];
	mul.wide.s32 	%rd32, %r35, 4;
	add.s64 	%rd33, %rd1, %rd32;
	ld.global.u32 	%r36, [%rd33];
	add.s32 	%r37, %r1, %r36;
	add.s32 	%r38, %r37, 1;
	st.shared.u32 	[_ZZ4findPiP5dNodePS_S_iiiS_E8node_idx], %r38;
$L__BB1_18:
	bar.sync 	0;
	ld.shared.u32 	%r56, [_ZZ4findPiP5dNodePS_S_iiiS_E5level];
	add.s32 	%r57, %r56, 1;
	st.shared.u32 	[_ZZ4findPiP5dNodePS_S_iiiS_E5level], %r57;
	setp.lt.s32 	%p13, %r57, %r11;
	ld.shared.u32 	%r63, [_ZZ4findPiP5dNodePS_S_iiiS_E8node_idx];
	setp.lt.s32 	%p14, %r63, %r10;
	and.pred  	%p15, %p13, %p14;
	@%p15 bra 	$L__BB1_2;
$L__BB1_19:
	ld.shared.u8 	%rs4, [_ZZ4findPiP5dNodePS_S_iiiS_E4flag];
	setp.eq.s16 	%p16, %rs4, 0;
	@%p16 bra 	$L__BB1_22;
	ld.local.u32 	%r59, [%rd3];
	ld.shared.u32 	%r60, [_ZZ4findPiP5dNodePS_S_iiiS_E3key];
	setp.ne.s32 	%p17, %r59, %r60;
	@%p17 bra 	$L__BB1_22;
	ld.param.u64 	%rd55, [_Z4findPiP5dNodePS_S_iiiS__param_3];
	ld.param.u64 	%rd54, [_Z4findPiP5dNodePS_S_iiiS__param_2];
	cvta.to.global.u64 	%rd44, %rd55;
	mul.wide.u32 	%rd45, %r2, 4;
	add.s64 	%rd46, %rd44, %rd45;
	mov.b32 	%r61, 1;
	st.global.u32 	[%rd46], %r61;
	shl.b32 	%r62, %r1, 2;
	cvt.u64.u32 	%rd47, %r62;
	add.s64 	%rd48, %rd3, %rd47;
	ld.local.u64 	%rd49, [%rd48+104];
	cvta.to.global.u64 	%rd50, %rd54;
	mul.wide.u32 	%rd51, %r2, 8;
	add.s64 	%rd52, %rd50, %rd51;
	st.global.u64 	[%rd52], %rd49;
$L__BB1_22:
	ret;

}
	// .globl	_Z10path_tracePiP5dNodeS_S_iiii
.visible .entry _Z10path_tracePiP5dNodeS_S_iiii(
	.param .u64 .ptr .align 1 _Z10path_tracePiP5dNodeS_S_iiii_param_0,
	.param .u64 .ptr .align 1 _Z10path_tracePiP5dNodeS_S_iiii_param_1,
	.param .u64 .ptr .align 1 _Z10path_tracePiP5dNodeS_S_iiii_param_2,
	.param .u64 .ptr .align 1 _Z10path_tracePiP5dNodeS_S_iiii_param_3,
	.param .u32 _Z10path_tracePiP5dNodeS_S_iiii_param_4,
	.param .u32 _Z10path_tracePiP5dNodeS_S_iiii_param_5,
	.param .u32 _Z10path_tracePiP5dNodeS_S_iiii_param_6,
	.param .u32 _Z10path_tracePiP5dNodeS_S_iiii_param_7
)
{
	.local .align 8 .b8 	__local_depot2[160];
	.reg .b64 	%SP;
	.reg .b64 	%SPL;
	.reg .pred 	%p<16>;
	.reg .b16 	%rs<3>;
	.reg .b32 	%r<61>;
	.reg .b64 	%rd<47>;
	// demoted variable
	.shared .align 4 .u32 _ZZ10path_tracePiP5dNodeS_S_iiiiE8node_idx;
	// demoted variable
	.shared .align 4 .u32 _ZZ10path_tracePiP5dNodeS_S_iiiiE2it;
	// demoted variable
	.shared .align 4 .u32 _ZZ10path_tracePiP5dNodeS_S_iiiiE3key;
	// demoted variable
	.shared .align 4 .u32 _ZZ10path_tracePiP5dNodeS_S_iiiiE5level;
	// demoted variable
	.shared .align 4 .u32 _ZZ10path_tracePiP5dNodeS_S_iiiiE7min_idx;
	// demoted variable
	.shared .align 4 .u32 _ZZ10path_tracePiP5dNodeS_S_iiiiE8min_diff;
	mov.u64 	%SPL, __local_depot2;
	ld.param.u64 	%rd7, [_Z10path_tracePiP5dNodeS_S_iiii_param_0];
	ld.param.u32 	%r9, [_Z10path_tracePiP5dNodeS_S_iiii_param_4];
	ld.param.u32 	%r10, [_Z10path_tracePiP5dNodeS_S_iiii_param_5];
	ld.param.u32 	%r11, [_Z10path_tracePiP5dNodeS_S_iiii_param_6];
	ld.param.u32 	%r12, [_Z10path_tracePiP5dNodeS_S_iiii_param_7];
	cvta.to.global.u64 	%rd1, %rd7;
	add.u64 	%rd2, %SPL, 0;
	mov.u32 	%r1, %tid.x;
	mov.b32 	%r13, 0;
	st.shared.u32 	[_ZZ10path_tracePiP5dNodeS_S_iiiiE8node_idx], %r13;
	st.shared.u32 	[_ZZ10path_tracePiP5dNodeS_S_iiiiE2it], %r13;
	st.shared.u32 	[_ZZ10path_tracePiP5dNodeS_S_iiiiE3key], %r12;
	mov.b32 	%r14, 1;
	st.shared.u32 	[_ZZ10path_tracePiP5dNodeS_S_iiiiE5level], %r14;
	setp.lt.s32 	%p1, %r10, 2;
	setp.lt.s32 	%p2, %r9, 1;
	or.pred  	%p3, %p1, %p2;
	@%p3 bra 	$L__BB2_20;
	mul.wide.u32 	%rd9, %r1, 4;
	add.s64 	%rd3, %rd2, %rd9;
	add.s32 	%r2, %r11, -1;
	mov.b32 	%r59, 0;
$L__BB2_2:
	ld.param.u64 	%rd44, [_Z10path_tracePiP5dNodeS_S_iiii_param_1];
	setp.ne.s32 	%p4, %r1, 0;
	cvta.to.global.u64 	%rd10, %rd44;
	mul.wide.s32 	%rd11, %r59, 160;
	add.s64 	%rd12, %rd10, %rd11;
	ld.global.u64 	%rd13, [%rd12+152];
	ld.global.u64 	%rd14, [%rd12+144];
	ld.global.u64 	%rd15, [%rd12+136];
	ld.global.u64 	%rd16, [%rd12+128];
	ld.global.u64 	%rd17, [%rd12+120];
	ld.global.u64 	%rd18, [%rd12+112];
	ld.global.u64 	%rd19, [%rd12+104];
	ld.global.u32 	%r4, [%rd12+100];
	ld.global.u8 	%rs1, [%rd12+96];
	ld.global.u64 	%rd20, [%rd12+88];
	ld.global.u64 	%rd21, [%rd12+80];
	ld.global.u64 	%rd22, [%rd12+72];
	ld.global.u64 	%rd23, [%rd12+64];
	ld.global.u64 	%rd24, [%rd12+56];
	ld.global.u64 	%rd25, [%rd12+48];
	ld.global.u64 	%rd26, [%rd12+40];
	ld.global.u64 	%rd27, [%rd12+32];
	ld.global.u32 	%r16, [%rd12+24];
	ld.global.v2.u32 	{%r17, %r18}, [%rd12+16];
	ld.global.v2.u32 	{%r19, %r20}, [%rd12+8];
	ld.global.v2.u32 	{%r5, %r21}, [%rd12];
	st.local.v2.u32 	[%rd2], {%r5, %r21};
	st.local.v2.u32 	[%rd2+8], {%r19, %r20};
	st.local.v2.u32 	[%rd2+16], {%r17, %r18};
	st.local.u32 	[%rd2+24], %r16;
	st.local.u64 	[%rd2+32], %rd27;
	st.local.u64 	[%rd2+40], %rd26;
	st.local.u64 	[%rd2+48], %rd25;
	st.local.u64 	[%rd2+56], %rd24;
	st.local.u64 	[%rd2+64], %rd23;
	st.local.u64 	[%rd2+72], %rd22;
	st.local.u64 	[%rd2+80], %rd21;
	st.local.u64 	[%rd2+88], %rd20;
	st.local.u8 	[%rd2+96], %rs1;
	st.local.u32 	[%rd2+100], %r4;
	st.local.u64 	[%rd2+104], %rd19;
	st.local.u64 	[%rd2+112], %rd18;
	st.local.u64 	[%rd2+120], %rd17;
	st.local.u64 	[%rd2+128], %rd16;
	st.local.u64 	[%rd2+136], %rd15;
	st.local.u64 	[%rd2+144], %rd14;
	st.local.u64 	[%rd2+152], %rd13;
	@%p4 bra 	$L__BB2_4;
	ld.param.u64 	%rd46, [_Z10path_tracePiP5dNodeS_S_iiii_param_3];
	ld.param.u64 	%rd45, [_Z10path_tracePiP5dNodeS_S_iiii_param_2];
	ld.shared.u32 	%r22, [_ZZ10path_tracePiP5dNodeS_S_iiiiE2it];
	cvta.to.global.u64 	%rd28, %rd45;
	mul.wide.s32 	%rd29, %r22, 4;
	add.s64 	%rd30, %rd28, %rd29;
	st.global.u32 	[%rd30], %r5;
	add.s32 	%r23, %r22, 1;
	st.shared.u32 	[_ZZ10path_tracePiP5dNodeS_S_iiiiE2it], %r23;
	cvta.to.global.u64 	%rd31, %rd46;
	ld.global.u32 	%r24, [%rd31];
	add.s32 	%r25, %r24, 1;
	st.global.u32 	[%rd31], %r25;
$L__BB2_4:
	setp.ne.s16 	%p5, %rs1, 0;
	@%p5 bra 	$L__BB2_20;
	mov.b32 	%r27, 0;
	st.shared.u32 	[_ZZ10path_tracePiP5dNodeS_S_iiiiE7min_idx], %r27;
	mov.b32 	%r60, 2147483647;
	st.shared.u32 	[_ZZ10path_tracePiP5dNodeS_S_iiiiE8min_diff], %r60;
	setp.ge.s32 	%p6, %r1, %r4;
	@%p6 bra 	$L__BB2_7;
	ld.shared.u32 	%r28, [_ZZ10path_tracePiP5dNodeS_S_iiiiE3key];
	ld.local.u32 	%r29, [%rd3];
	sub.s32 	%r30, %r28, %r29;
	abs.s32 	%r60, %r30;
$L__BB2_7:
	atom.shared.min.s32 	%r31, [_ZZ10path_tracePiP5dNodeS_S_iiiiE8min_diff], %r60;
	bar.sync 	0;
	ld.shared.u32 	%r32, [_ZZ10path_tracePiP5dNodeS_S_iiiiE8min_diff];
	setp.ne.s32 	%p7, %r32, %r60;
	@%p7 bra 	$L__BB2_19;
	setp.ne.s32 	%p8, %r1, 0;
	st.shared.u32 	[_ZZ10path_tracePiP5dNodeS_S_iiiiE7min_idx], %r1;
	@%p8 bra 	$L__BB2_12;
	ld.shared.u32 	%r50, [_ZZ10path_tracePiP5dNodeS_S_iiiiE3key];
	setp.ge.s32 	%p12, %r50, %r5;
	@%p12 bra 	$L__BB2_11;
	ld.shared.u32 	%r54, [_ZZ10path_tracePiP5dNodeS_S_iiiiE8node_idx];
	mul.wide.s32 	%rd42, %r54, 4;
	add.s64 	%rd43, %rd1, %rd42;
	ld.global.u32 	%r55, [%rd43];
	st.shared.u32 	[_ZZ10path_tracePiP5dNodeS_S_iiiiE8node_idx], %r55;
	bra.uni 	$L__BB2_19;
$L__BB2_11:
	ld.shared.u32 	%r51, [_ZZ10path_tracePiP5dNodeS_S_iiiiE8node_idx];
	mul.wide.s32 	%rd40, %r51, 4;
	add.s64 	%rd41, %rd1, %rd40;
	ld.global.u32 	%r52, [%rd41];
	add.s32 	%r53, %r52, 1;
	st.shared.u32 	[_ZZ10path_tracePiP5dNodeS_S_iiiiE8node_idx], %r53;
	bra.uni 	$L__BB2_19;
$L__BB2_12:
	setp.ne.s32 	%p9, %r1, %r2;
	@%p9 bra 	$L__BB2_16;
	ld.shared.u32 	%r42, [_ZZ10path_tracePiP5dNodeS_S_iiiiE3key];
	ld.local.u32 	%r43, [%rd3];
	setp.ge.s32 	%p11, %r42, %r43;
	@%p11 bra 	$L__BB2_15;
	ld.shared.u32 	%r47, [_ZZ10path_tracePiP5dNodeS_S_iiiiE8node_idx];
	mul.wide.s32 	%rd38, %r47, 4;
	add.s64 	%rd39, %rd1, %rd38;
	ld.global.u32 	%r48, [%rd39];
	add.s32 	%r49, %r1, %r48;
	st.shared.u32 	[_ZZ10path_tracePiP5dNodeS_S_iiiiE8node_idx], %r49;
	bra.uni 	$L__BB2_19;
$L__BB2_15:
	ld.shared.u32 	%r44, [_ZZ10path_tracePiP5dNodeS_S_iiiiE8node_idx];
	mul.wide.s32 	%rd36, %r44, 4;
	add.s64 	%rd37, %rd1, %rd36;
	ld.global.u32 	%r45, [%rd37];
	add.s32 	%r46, %r45, %r11;
	st.shared.u32 	[_ZZ10path_tracePiP5dNodeS_S_iiiiE8node_idx], %r46;
	bra.uni 	$L__BB2_19;
$L__BB2_16:
	ld.shared.u32 	%r33, [_ZZ10path_tracePiP5dNodeS_S_iiiiE3key];
	ld.local.u32 	%r34, [%rd3];
	setp.ge.s32 	%p10, %r33, %r34;
	@%p10 bra 	$L__BB2_18;
	ld.shared.u32 	%r39, [_ZZ10path_tracePiP5dNodeS_S_iiiiE8node_idx];
	mul.wide.s32 	%rd34, %r39, 4;
	add.s64 	%rd35, %rd1, %rd34;
	ld.global.u32 	%r40, [%rd35];
	add.s32 	%r41, %r1, %r40;
	st.shared.u32 	[_ZZ10path_tracePiP5dNodeS_S_iiiiE8node_idx], %r41;
	bra.uni 	$L__BB2_19;
$L__BB2_18:
	ld.shared.u32 	%r35, [_ZZ10path_tracePiP5dNodeS_S_iiiiE8node_idx];
	mul.wide.s32 	%rd32, %r35, 4;
	add.s64 	%rd33, %rd1, %rd32;
	ld.global.u32 	%r36, [%rd33];
	add.s32 	%r37, %r1, %r36;
	add.s32 	%r38, %r37, 1;
	st.shared.u32 	[_ZZ10path_tracePiP5dNodeS_S_iiiiE8node_idx], %r38;
$L__BB2_19:
	bar.sync 	0;
	ld.shared.u32 	%r56, [_ZZ10path_tracePiP5dNodeS_S_iiiiE5level];
	add.s32 	%r57, %r56, 1;
	st.shared.u32 	[_ZZ10path_tracePiP5dNodeS_S_iiiiE5level], %r57;
	setp.lt.s32 	%p13, %r57, %r10;
	ld.shared.u32 	%r59, [_ZZ10path_tracePiP5dNodeS_S_iiiiE8node_idx];
	setp.lt.s32 	%p14, %r59, %r9;
	and.pred  	%p15, %p13, %p14;
	@%p15 bra 	$L__BB2_2;
$L__BB2_20:
	ret;

}
	// .globl	_ZN3cub18CUB_300001_SM_10006detail11EmptyKernelIvEEvv
.visible .entry _ZN3cub18CUB_300001_SM_10006detail11EmptyKernelIvEEvv()
{


	ret;

}


// ===== COMPILED SASS (sm_100) =====

	.target	sm_100

	.elftype	@"ET_EXEC"


//--------------------- .note.nv.tkinfo           --------------------------
	.section	.note.nv.tkinfo,"",@"SHT_NOTE"
	.sectionflags	@"SHF_NOTE_NV_TKINFO"
	.tkinfo
        /*0018*/ 	.word	0x00000002
        /*0030*/ 	.string	""
        /*0030*/ 	.string	"ptxas"
        /*0030*/ 	.string	"Cuda compilation tools, release 13.0, V13.0.88"
        /*0030*/ 	.string	"Build cuda_13.0.r13.0/compiler.36424714_0"
        /*0030*/ 	.string	"-arch sm_100 -m 64 "



//--------------------- .note.nv.cuinfo           --------------------------
	.section	.note.nv.cuinfo,"",@"SHT_NOTE"
	.sectionflags	@"SHF_NOTE_NV_CUINFO"
        /*0018*/ 	.short	0x0002
        /*001a*/ 	.short	0x0064
        /*001c*/ 	.short	0x0082
	.zero		2


//--------------------- .nv.info                  --------------------------
	.section	.nv.info,"",@"SHT_CUDA_INFO"
	.align	4


	//----- nvinfo : EIATTR_REGCOUNT
	.align		4
        /*0000*/ 	.byte	0x04, 0x2f
        /*0002*/ 	.short	(.L_44 - .L_43)
	.align		4
.L_43:
        /*0004*/ 	.word	index@(_Z5rangePiP5dNodePS_S_iiiS_)
        /*0008*/ 	.word	0x00000020


	//----- nvinfo : EIATTR_FRAME_SIZE
	.align		4
.L_44:
        /*000c*/ 	.byte	0x04, 0x11
        /*000e*/ 	.short	(.L_46 - .L_45)
	.align		4
.L_45:
        /*0010*/ 	.word	index@(_Z5rangePiP5dNodePS_S_iiiS_)
        /*0014*/ 	.word	0x000000a0


	//----- nvinfo : EIATTR_REGCOUNT
	.align		4
.L_46:
        /*0018*/ 	.byte	0x04, 0x2f
        /*001a*/ 	.short	(.L_48 - .L_47)
	.align		4
.L_47:
        /*001c*/ 	.word	index@(_Z4findPiP5dNodePS_S_iiiS_)
        /*0020*/ 	.word	0x0000001f


	//----- nvinfo : EIATTR_FRAME_SIZE
	.align		4
.L_48:
        /*0024*/ 	.byte	0x04, 0x11
        /*0026*/ 	.short	(.L_50 - .L_49)
	.align		4
.L_49:
        /*0028*/ 	.word	index@(_Z4findPiP5dNodePS_S_iiiS_)
        /*002c*/ 	.word	0x000000a0


	//----- nvinfo : EIATTR_REGCOUNT
	.align		4
.L_50:
        /*0030*/ 	.byte	0x04, 0x2f
        /*0032*/ 	.short	(.L_52 - .L_51)
	.align		4
.L_51:
        /*0034*/ 	.word	index@(_Z10path_tracePiP5dNodeS_S_iiii)
        /*0038*/ 	.word	0x00000020


	//----- nvinfo : EIATTR_FRAME_SIZE
	.align		4
.L_52:
        /*003c*/ 	.byte	0x04, 0x11
        /*003e*/ 	.short	(.L_54 - .L_53)
	.align		4
.L_53:
        /*0040*/ 	.word	index@(_Z10path_tracePiP5dNodeS_S_iiii)
        /*0044*/ 	.word	0x000000a0


	//----- nvinfo : EIATTR_REGCOUNT
	.align		4
.L_54:
        /*0048*/ 	.byte	0x04, 0x2f
        /*004a*/ 	.short	(.L_56 - .L_55)
	.align		4
.L_55:
        /*004c*/ 	.word	index@(_ZN3cub18CUB_300001_SM_10006detail11EmptyKernelIvEEvv)
        /*0050*/ 	.word	0x00000004


	//----- nvinfo : EIATTR_FRAME_SIZE
	.align		4
.L_56:
        /*0054*/ 	.byte	0x04, 0x11
        /*0056*/ 	.short	(.L_58 - .L_57)
	.align		4
.L_57:
        /*0058*/ 	.word	index@(_ZN3cub18CUB_300001_SM_10006detail11EmptyKernelIvEEvv)
        /*005c*/ 	.word	0x00000000


	//----- nvinfo : EIATTR_MIN_STACK_SIZE
	.align		4
.L_58:
        /*0060*/ 	.byte	0x04, 0x12
        /*0062*/ 	.short	(.L_60 - .L_59)
	.align		4
.L_59:
        /*0064*/ 	.word	index@(_ZN3cub18CUB_300001_SM_10006detail11EmptyKernelIvEEvv)
        /*0068*/ 	.word	0x00000000


	//----- nvinfo : EIATTR_MIN_STACK_SIZE
	.align		4
.L_60:
        /*006c*/ 	.byte	0x04, 0x12
        /*006e*/ 	.short	(.L_62 - .L_61)
	.align		4
.L_61:
        /*0070*/ 	.word	index@(_Z10path_tracePiP5dNodeS_S_iiii)
        /*0074*/ 	.word	0x000000a0


	//----- nvinfo : EIATTR_MIN_STACK_SIZE
	.align		4
.L_62:
        /*0078*/ 	.byte	0x04, 0x12
        /*007a*/ 	.short	(.L_64 - .L_63)
	.align		4
.L_63:
        /*007c*/ 	.word	index@(_Z4findPiP5dNodePS_S_iiiS_)
        /*0080*/ 	.word	0x000000a0


	//----- nvinfo : EIATTR_MIN_STACK_SIZE
	.align		4
.L_64:
        /*0084*/ 	.byte	0x04, 0x12
        /*0086*/ 	.short	(.L_66 - .L_65)
	.align		4
.L_65:
        /*0088*/ 	.word	index@(_Z5rangePiP5dNodePS_S_iiiS_)
        /*008c*/ 	.word	0x000000a0
.L_66:


//--------------------- .nv.compat                --------------------------
	.section	.nv.compat,"",@"SHT_CUDA_COMPAT_INFO"
	.align	4
        /*0000*/ 	.byte	0x02, 0x09, 0x00, 0x00, 0x02, 0x02, 0x01, 0x00, 0x02, 0x05, 0x05, 0x00, 0x03, 0x07, 0x01, 0x01
        /*0010*/ 	.byte	0x02, 0x03, 0x00, 0x00, 0x02, 0x06, 0x01, 0x00, 0x04, 0x0b, 0x08, 0x00, 0x09, 0x00, 0x00, 0x00
        /*0020*/ 	.byte	0x00, 0x00, 0x00, 0x00


//--------------------- .nv.info._ZN3cub18CUB_300001_SM_10006detail11EmptyKernelIvEEvv --------------------------
	.section	.nv.info._ZN3cub18CUB_300001_SM_10006detail11EmptyKernelIvEEvv,"",@"SHT_CUDA_INFO"
	.sectionflags	@""
	.align	4


	//----- nvinfo : EIATTR_CUDA_API_VERSION
	.align		4
        /*0000*/ 	.byte	0x04, 0x37
        /*0002*/ 	.short	(.L_68 - .L_67)
.L_67:
        /*0004*/ 	.word	0x00000082


	//----- nvinfo : EIATTR_SPARSE_MMA_MASK
	.align		4
.L_68:
        /*0008*/ 	.byte	0x03, 0x50
        /*000a*/ 	.short	0x0000


	//----- nvinfo : EIATTR_MAXREG_COUNT
	.align		4
        /*000c*/ 	.byte	0x03, 0x1b
        /*000e*/ 	.short	0x00ff


	//----- nvinfo : EIATTR_MERCURY_ISA_VERSION
	.align		4
        /*0010*/ 	.byte	0x03, 0x5f
        /*0012*/ 	.short	0x0101


	//----- nvinfo : EIATTR_VRC_CTA_INIT_COUNT
	.align		4
        /*0014*/ 	.byte	0x02, 0x4a
	.zero		1
	.zero		1


	//----- nvinfo : EIATTR_EXIT_INSTR_OFFSETS
	.align		4
        /*0018*/ 	.byte	0x04, 0x1c
        /*001a*/ 	.short	(.L_70 - .L_69)


	//   ....[0]....
.L_69:
        /*001c*/ 	.word	0x00000010


	//----- nvinfo : EIATTR_SW_WAR
	.align		4
.L_70:
        /*0020*/ 	.byte	0x04, 0x36
        /*0022*/ 	.short	(.L_72 - .L_71)
.L_71:
        /*0024*/ 	.word	0x00000008
.L_72:


//--------------------- .nv.info._Z10path_tracePiP5dNodeS_S_iiii --------------------------
	.section	.nv.info._Z10path_tracePiP5dNodeS_S_iiii,"",@"SHT_CUDA_INFO"
	.sectionflags	@""
	.align	4


	//----- nvinfo : EIATTR_CUDA_API_VERSION
	.align		4
        /*0000*/ 	.byte	0x04, 0x37
        /*0002*/ 	.short	(.L_74 - .L_73)
.L_73:
        /*0004*/ 	.word	0x00000082


	//----- nvinfo : EIATTR_KPARAM_INFO
	.align		4
.L_74:
        /*0008*/ 	.byte	0x04, 0x17
        /*000a*/ 	.short	(.L_76 - .L_75)
.L_75:
        /*000c*/ 	.word	0x00000000
        /*0010*/ 	.short	0x0007
        /*0012*/ 	.short	0x002c
        /*0014*/ 	.byte	0x00, 0xf0, 0x11, 0x00


	//----- nvinfo : EIATTR_KPARAM_INFO
	.align		4
.L_76:
        /*0018*/ 	.byte	0x04, 0x17
        /*001a*/ 	.short	(.L_78 - .L_77)
.L_77:
        /*001c*/ 	.word	0x00000000
        /*0020*/ 	.short	0x0006
        /*0022*/ 	.short	0x0028
        /*0024*/ 	.byte	0x00, 0xf0, 0x11, 0x00


	//----- nvinfo : EIATTR_KPARAM_INFO
	.align		4
.L_78:
        /*0028*/ 	.byte	0x04, 0x17
        /*002a*/ 	.short	(.L_80 - .L_79)
.L_79:
        /*002c*/ 	.word	0x00000000
        /*0030*/ 	.short	0x0005
        /*0032*/ 	.short	0x0024
        /*0034*/ 	.byte	0x00, 0xf0, 0x11, 0x00


	//----- nvinfo : EIATTR_KPARAM_INFO
	.align		4
.L_80:
        /*0038*/ 	.byte	0x04, 0x17
        /*003a*/ 	.short	(.L_82 - .L_81)
.L_81:
        /*003c*/ 	.word	0x00000000
        /*0040*/ 	.short	0x0004
        /*0042*/ 	.short	0x0020
        /*0044*/ 	.byte	0x00, 0xf0, 0x11, 0x00


	//----- nvinfo : EIATTR_KPARAM_INFO
	.align		4
.L_82:
        /*0048*/ 	.byte	0x04, 0x17
        /*004a*/ 	.short	(.L_84 - .L_83)
.L_83:
        /*004c*/ 	.word	0x00000000
        /*0050*/ 	.short	0x0003
        /*0052*/ 	.short	0x0018
        /*0054*/ 	.byte	0x00, 0xf5, 0x21, 0x00


	//----- nvinfo : EIATTR_KPARAM_INFO
	.align		4
.L_84:
        /*0058*/ 	.byte	0x04, 0x17
        /*005a*/ 	.short	(.L_86 - .L_85)
.L_85:
        /*005c*/ 	.word	0x00000000
        /*0060*/ 	.short	0x0002
        /*0062*/ 	.short	0x0010
        /*0064*/ 	.byte	0x00, 0xf5, 0x21, 0x00


	//----- nvinfo : EIATTR_KPARAM_INFO
	.align		4
.L_86:
        /*0068*/ 	.byte	0x04, 0x17
        /*006a*/ 	.short	(.L_88 - .L_87)
.L_87:
        /*006c*/ 	.word	0x00000000
        /*0070*/ 	.short	0x0001
        /*0072*/ 	.short	0x0008
        /*0074*/ 	.byte	0x00, 0xf5, 0x21, 0x00


	//----- nvinfo : EIATTR_KPARAM_INFO
	.align		4
.L_88:
        /*0078*/ 	.byte	0x04, 0x17
        /*007a*/ 	.short	(.L_90 - .L_89)
.L_89:
        /*007c*/ 	.word	0x00000000
        /*0080*/ 	.short	0x0000
        /*0082*/ 	.short	0x0000
        /*0084*/ 	.byte	0x00, 0xf5, 0x21, 0x00


	//----- nvinfo : EIATTR_SPARSE_MMA_MASK
	.align		4
.L_90:
        /*0088*/ 	.byte	0x03, 0x50
        /*008a*/ 	.short	0x0000


	//----- nvinfo : EIATTR_MAXREG_COUNT
	.align		4
        /*008c*/ 	.byte	0x03, 0x1b
        /*008e*/ 	.short	0x00ff


	//----- nvinfo : EIATTR_NUM_BARRIERS
	.align		4
        /*0090*/ 	.byte	0x02, 0x4c
        /*0092*/ 	.byte	0x01
	.zero		1


	//----- nvinfo : EIATTR_MERCURY_ISA_VERSION
	.align		4
        /*0094*/ 	.byte	0x03, 0x5f
        /*0096*/ 	.short	0x0101


	//----- nvinfo : EIATTR_INT_WARP_WIDE_INSTR_OFFSETS
	.align		4
        /*0098*/ 	.byte	0x04, 0x31
        /*009a*/ 	.short	(.L_92 - .L_91)


	//   ....[0]....
.L_91:
        /*009c*/ 	.word	0x00000580


	//   ....[1]....
        /*00a0*/ 	.word	0x00000680


	//----- nvinfo : EIATTR_VRC_CTA_INIT_COUNT
	.align		4
.L_92:
        /*00a4*/ 	.byte	0x02, 0x4a
	.zero		1
	.zero		1


	//----- nvinfo : EIATTR_EXIT_INSTR_OFFSETS
	.align		4
        /*00a8*/ 	.byte	0x04, 0x1c
        /*00aa*/ 	.short	(.L_94 - .L_93)


	//   ....[0]....
.L_93:
        /*00ac*/ 	.word	0x000000c0


	//   ....[1]....
        /*00b0*/ 	.word	0x00000530


	//   ....[2]....
        /*00b4*/ 	.word	0x00000a30


	//   ....[3]....
        /*00b8*/ 	.word	0x00000a50


	//----- nvinfo : EIATTR_CRS_STACK_SIZE
	.align		4
.L_94:
        /*00bc*/ 	.byte	0x04, 0x1e
        /*00be*/ 	.short	(.L_96 - .L_95)
.L_95:
        /*00c0*/ 	.word	0x00000000


	//----- nvinfo : EIATTR_CBANK_PARAM_SIZE
	.align		4
.L_96:
        /*00c4*/ 	.byte	0x03, 0x19
        /*00c6*/ 	.short	0x0030


	//----- nvinfo : EIATTR_PARAM_CBANK
	.align		4
        /*00c8*/ 	.byte	0x04, 0x0a
        /*00ca*/ 	.short	(.L_98 - .L_97)
	.align		4
.L_97:
        /*00cc*/ 	.word	index@(.nv.constant0._Z10path_tracePiP5dNodeS_S_iiii)
        /*00d0*/ 	.short	0x0380
        /*00d2*/ 	.short	0x0030


	//----- nvinfo : EIATTR_SW_WAR
	.align		4
.L_98:
        /*00d4*/ 	.byte	0x04, 0x36
        /*00d6*/ 	.short	(.L_100 - .L_99)
.L_99:
        /*00d8*/ 	.word	0x00000008
.L_100:


//--------------------- .nv.info._Z4findPiP5dNodePS_S_iiiS_ --------------------------
	.section	.nv.info._Z4findPiP5dNodePS_S_iiiS_,"",@"SHT_CUDA_INFO"
	.sectionflags	@""
	.align	4


	//----- nvinfo : EIATTR_CUDA_API_VERSION
	.align		4
        /*0000*/ 	.byte	0x04, 0x37
        /*0002*/ 	.short	(.L_102 - .L_101)
.L_101:
        /*0004*/ 	.word	0x00000082


	//----- nvinfo : EIATTR_KPARAM_INFO
	.align		4
.L_102:
        /*0008*/ 	.byte	0x04, 0x17
        /*000a*/ 	.short	(.L_104 - .L_103)
.L_103:
        /*000c*/ 	.word	0x00000000
        /*0010*/ 	.short	0x0007
        /*0012*/ 	.short	0x0030
        /*0014*/ 	.byte	0x00, 0xf5, 0x21, 0x00


	//----- nvinfo : EIATTR_KPARAM_INFO
	.align		4
.L_104:
        /*0018*/ 	.byte	0x04, 0x17
        /*001a*/ 	.short	(.L_106 - .L_105)
.L_105:
        /*001c*/ 	.word	0x00000000
        /*0020*/ 	.short	0x0006
        /*0022*/ 	.short	0x0028
        /*0024*/ 	.byte	0x00, 0xf0, 0x11, 0x00


	//----- nvinfo : EIATTR_KPARAM_INFO
	.align		4
.L_106:
        /*0028*/ 	.byte	0x04, 0x17
        /*002a*/ 	.short	(.L_108 - .L_107)
.L_107:
        /*002c*/ 	.word	0x00000000
        /*0030*/ 	.short	0x0005
        /*0032*/ 	.short	0x0024
        /*0034*/ 	.byte	0x00, 0xf0, 0x11, 0x00


	//----- nvinfo : EIATTR_KPARAM_INFO
	.align		4
.L_108:
        /*0038*/ 	.byte	0x04, 0x17
        /*003a*/ 	.short	(.L_110 - .L_109)
.L_109:
        /*003c*/ 	.word	0x00000000
        /*0040*/ 	.short	0x0004
        /*0042*/ 	.short	0x0020
        /*0044*/ 	.byte	0x00, 0xf0, 0x11, 0x00


	//----- nvinfo : EIATTR_KPARAM_INFO
	.align		4
.L_110:
        /*0048*/ 	.byte	0x04, 0x17
        /*004a*/ 	.short	(.L_112 - .L_111)
.L_111:
        /*004c*/ 	.word	0x00000000
        /*0050*/ 	.short	0x0003
        /*0052*/ 	.short	0x0018
        /*0054*/ 	.byte	0x00, 0xf5, 0x21, 0x00


	//----- nvinfo : EIATTR_KPARAM_INFO
	.align		4
.L_112:
        /*0058*/ 	.byte	0x04, 0x17
        /*005a*/ 	.short	(.L_114 - .L_113)
.L_113:
        /*005c*/ 	.word	0x00000000
        /*0060*/ 	.short	0x0002
        /*0062*/ 	.short	0x0010
        /*0064*/ 	.byte	0x00, 0xf5, 0x21, 0x00


	//----- nvinfo : EIATTR_KPARAM_INFO
	.align		4
.L_114:
        /*0068*/ 	.byte	0x04, 0x17
        /*006a*/ 	.short	(.L_116 - .L_115)
.L_115:
        /*006c*/ 	.word	0x00000000
        /*0070*/ 	.short	0x0001
        /*0072*/ 	.short	0x0008
        /*0074*/ 	.byte	0x00, 0xf5, 0x21, 0x00


	//----- nvinfo : EIATTR_KPARAM_INFO
	.align		4
.L_116:
        /*0078*/ 	.byte	0x04, 0x17
        /*007a*/ 	.short	(.L_118 - .L_117)
.L_117:
        /*007c*/ 	.word	0x00000000
        /*0080*/ 	.short	0x0000
        /*0082*/ 	.short	0x0000
        /*0084*/ 	.byte	0x00, 0xf5, 0x21, 0x00


	//----- nvinfo : EIATTR_SPARSE_MMA_MASK
	.align		4
.L_118:
        /*0088*/ 	.byte	0x03, 0x50
        /*008a*/ 	.short	0x0000


	//----- nvinfo : EIATTR_MAXREG_COUNT
	.align		4
        /*008c*/ 	.byte	0x03, 0x1b
        /*008e*/ 	.short	0x00ff


	//----- nvinfo : EIATTR_NUM_BARRIERS
	.align		4
        /*0090*/ 	.byte	0x02, 0x4c
        /*0092*/ 	.byte	0x01
	.zero		1


	//----- nvinfo : EIATTR_MERCURY_ISA_VERSION
	.align		4
        /*0094*/ 	.byte	0x03, 0x5f
        /*0096*/ 	.short	0x0101


	//----- nvinfo : EIATTR_INT_WARP_WIDE_INSTR_OFFSETS
	.align		4
        /*0098*/ 	.byte	0x04, 0x31
        /*009a*/ 	.short	(.L_120 - .L_119)


	//   ....[0]....
.L_119:
        /*009c*/ 	.word	0x00000500


	//   ....[1]....
        /*00a0*/ 	.word	0x00000600


	//----- nvinfo : EIATTR_VRC_CTA_INIT_COUNT
	.align		4
.L_120:
        /*00a4*/ 	.byte	0x02, 0x4a
	.zero		1
	.zero		1


	//----- nvinfo : EIATTR_EXIT_INSTR_OFFSETS
	.align		4
        /*00a8*/ 	.byte	0x04, 0x1c
        /*00aa*/ 	.short	(.L_122 - .L_121)


	//   ....[0]....
.L_121:
        /*00ac*/ 	.word	0x00000a70


	//   ....[1]....
        /*00b0*/ 	.word	0x00000ab0


	//   ....[2]....
        /*00b4*/ 	.word	0x00000b50


	//----- nvinfo : EIATTR_CRS_STACK_SIZE
	.align		4
.L_122:
        /*00b8*/ 	.byte	0x04, 0x1e
        /*00ba*/ 	.short	(.L_124 - .L_123)
.L_123:
        /*00bc*/ 	.word	0x00000000


	//----- nvinfo : EIATTR_CBANK_PARAM_SIZE
	.align		4
.L_124:
        /*00c0*/ 	.byte	0x03, 0x19
        /*00c2*/ 	.short	0x0038


	//----- nvinfo : EIATTR_PARAM_CBANK
	.align		4
        /*00c4*/ 	.byte	0x04, 0x0a
        /*00c6*/ 	.short	(.L_126 - .L_125)
	.align		4
.L_125:
        /*00c8*/ 	.word	index@(.nv.constant0._Z4findPiP5dNodePS_S_iiiS_)
        /*00cc*/ 	.short	0x0380
        /*00ce*/ 	.short	0x0038


	//----- nvinfo : EIATTR_SW_WAR
	.align		4
.L_126:
        /*00d0*/ 	.byte	0x04, 0x36
        /*00d2*/ 	.short	(.L_128 - .L_127)
.L_127:
        /*00d4*/ 	.word	0x00000008
.L_128:


//--------------------- .nv.info._Z5rangePiP5dNodePS_S_iiiS_ --------------------------
	.section	.nv.info._Z5rangePiP5dNodePS_S_iiiS_,"",@"SHT_CUDA_INFO"
	.sectionflags	@""
	.align	4


	//----- nvinfo : EIATTR_CUDA_API_VERSION
	.align		4
        /*0000*/ 	.byte	0x04, 0x37
        /*0002*/ 	.short	(.L_130 - .L_129)
.L_129:
        /*0004*/ 	.word	0x00000082


	//----- nvinfo : EIATTR_KPARAM_INFO
	.align		4
.L_130:
        /*0008*/ 	.byte	0x04, 0x17
        /*000a*/ 	.short	(.L_132 - .L_131)
.L_131:
        /*000c*/ 	.word	0x00000000
        /*0010*/ 	.short	0x0007
        /*0012*/ 	.short	0x0030
        /*0014*/ 	.byte	0x00, 0xf5, 0x21, 0x00


	//----- nvinfo : EIATTR_KPARAM_INFO
	.align		4
.L_132:
        /*0018*/ 	.byte	0x04, 0x17
        /*001a*/ 	.short	(.L_134 - .L_133)
.L_133:
        /*001c*/ 	.word	0x00000000
        /*0020*/ 	.short	0x0006
        /*0022*/ 	.short	0x0028
        /*0024*/ 	.byte	0x00, 0xf0, 0x11, 0x00


	//----- nvinfo : EIATTR_KPARAM_INFO
	.align		4
.L_134:
        /*0028*/ 	.byte	0x04, 0x17
        /*002a*/ 	.short	(.L_136 - .L_135)
.L_135:
        /*002c*/ 	.word	0x00000000
        /*0030*/ 	.short	0x0005
        /*0032*/ 	.short	0x0024
        /*0034*/ 	.byte	0x00, 0xf0, 0x11, 0x00


	//----- nvinfo : EIATTR_KPARAM_INFO
	.align		4
.L_136:
        /*0038*/ 	.byte	0x04, 0x17
        /*003a*/ 	.short	(.L_138 - .L_137)
.L_137:
        /*003c*/ 	.word	0x00000000
        /*0040*/ 	.short	0x0004
        /*0042*/ 	.short	0x0020
        /*0044*/ 	.byte	0x00, 0xf0, 0x11, 0x00


	//----- nvinfo : EIATTR_KPARAM_INFO
	.align		4
.L_138:
        /*0048*/ 	.byte	0x04, 0x17
        /*004a*/ 	.short	(.L_140 - .L_139)
.L_139:
        /*004c*/ 	.word	0x00000000
        /*0050*/ 	.short	0x0003
        /*0052*/ 	.short	0x0018
        /*0054*/ 	.byte	0x00, 0xf5, 0x21, 0x00


	//----- nvinfo : EIATTR_KPARAM_INFO
	.align		4
.L_140:
        /*0058*/ 	.byte	0x04, 0x17
        /*005a*/ 	.short	(.L_142 - .L_141)
.L_141:
        /*005c*/ 	.word	0x00000000
        /*0060*/ 	.short	0x0002
        /*0062*/ 	.short	0x0010
        /*0064*/ 	.byte	0x00, 0xf5, 0x21, 0x00


	//----- nvinfo : EIATTR_KPARAM_INFO
	.align		4
.L_142:
        /*0068*/ 	.byte	0x04, 0x17
        /*006a*/ 	.short	(.L_144 - .L_143)
.L_143:
        /*006c*/ 	.word	0x00000000
        /*0070*/ 	.short	0x0001
        /*0072*/ 	.short	0x0008
        /*0074*/ 	.byte	0x00, 0xf5, 0x21, 0x00


	//----- nvinfo : EIATTR_KPARAM_INFO
	.align		4
.L_144:
        /*0078*/ 	.byte	0x04, 0x17
        /*007a*/ 	.short	(.L_146 - .L_145)
.L_145:
        /*007c*/ 	.word	0x00000000
        /*0080*/ 	.short	0x0000
        /*0082*/ 	.short	0x0000
        /*0084*/ 	.byte	0x00, 0xf5, 0x21, 0x00


	//----- nvinfo : EIATTR_SPARSE_MMA_MASK
	.align		4
.L_146:
        /*0088*/ 	.byte	0x03, 0x50
        /*008a*/ 	.short	0x0000


	//----- nvinfo : EIATTR_MAXREG_COUNT
	.align		4
        /*008c*/ 	.byte	0x03, 0x1b
        /*008e*/ 	.short	0x00ff


	//----- nvinfo : EIATTR_NUM_BARRIERS
	.align		4
        /*0090*/ 	.byte	0x02, 0x4c
        /*0092*/ 	.byte	0x01
	.zero		1


	//----- nvinfo : EIATTR_MERCURY_ISA_VERSION
	.align		4
        /*0094*/ 	.byte	0x03, 0x5f
        /*0096*/ 	.short	0x0101


	//----- nvinfo : EIATTR_UNUSED_LOAD_BYTE_OFFSET
	.align		4
        /*0098*/ 	.byte	0x04, 0x44
        /*009a*/ 	.short	(.L_148 - .L_147)


	//   ....[0]....
.L_147:
        /*009c*/ 	.word	0x00000100
        /*00a0*/ 	.word	0x00000fff


	//   ....[1]....
        /*00a4*/ 	.word	0x00000c90
        /*00a8*/ 	.word	0x0000fff0


	//----- nvinfo : EIATTR_INT_WARP_WIDE_INSTR_OFFSETS
	.align		4
.L_148:
        /*00ac*/ 	.byte	0x04, 0x31
        /*00ae*/ 	.short	(.L_150 - .L_149)


	//   ....[0]....
.L_149:
        /*00b0*/ 	.word	0x00000500


	//   ....[1]....
        /*00b4*/ 	.word	0x000005f0


	//----- nvinfo : EIATTR_VRC_CTA_INIT_COUNT
	.align		4
.L_150:
        /*00b8*/ 	.byte	0x02, 0x4a
	.zero		1
	.zero		1


	//----- nvinfo : EIATTR_EXIT_INSTR_OFFSETS
	.align		4
        /*00bc*/ 	.byte	0x04, 0x1c
        /*00be*/ 	.short	(.L_152 - .L_151)


	//   ....[0]....
.L_151:
        /*00c0*/ 	.word	0x00000130


	//   ....[1]....
        /*00c4*/ 	.word	0x00001ac0


	//----- nvinfo : EIATTR_CRS_STACK_SIZE
	.align		4
.L_152:
        /*00c8*/ 	.byte	0x04, 0x1e
        /*00ca*/ 	.short	(.L_154 - .L_153)
.L_153:
        /*00cc*/ 	.word	0x00000000


	//----- nvinfo : EIATTR_CBANK_PARAM_SIZE
	.align		4
.L_154:
        /*00d0*/ 	.byte	0x03, 0x19
        /*00d2*/ 	.short	0x0038


	//----- nvinfo : EIATTR_PARAM_CBANK
	.align		4
        /*00d4*/ 	.byte	0x04, 0x0a
        /*00d6*/ 	.short	(.L_156 - .L_155)
	.align		4
.L_155:
        /*00d8*/ 	.word	index@(.nv.constant0._Z5rangePiP5dNodePS_S_iiiS_)
        /*00dc*/ 	.short	0x0380
        /*00de*/ 	.short	0x0038


	//----- nvinfo : EIATTR_SW_WAR
	.align		4
.L_156:
        /*00e0*/ 	.byte	0x04, 0x36
        /*00e2*/ 	.short	(.L_158 - .L_157)
.L_157:
        /*00e4*/ 	.word	0x00000008
.L_158:


//--------------------- .nv.callgraph             --------------------------
	.section	.nv.callgraph,"",@"SHT_CUDA_CALLGRAPH"
	.align	4
	.sectionentsize	8
	.align		4
        /*0000*/ 	.word	0x00000000
	.align		4
        /*0004*/ 	.word	0xffffffff
	.align		4
        /*0008*/ 	.word	0x00000000
	.align		4
        /*000c*/ 	.word	0xfffffffe
	.align		4
        /*0010*/ 	.word	0x00000000
	.align		4
        /*0014*/ 	.word	0xfffffffd
	.align		4
        /*0018*/ 	.word	0x00000000
	.align		4
        /*001c*/ 	.word	0xfffffffc


//--------------------- .nv.constant4             --------------------------
	.section	.nv.constant4,"a",@progbits
	.align	8
	.align		8
.nv.constant4:
        /*0000*/ 	.dword	_ZN30_INTERNAL_0d78becc_4_k_cu_null4cuda3std3__45__cpo5beginE
	.align		8
        /*0008*/ 	.dword	_ZN30_INTERNAL_0d78becc_4_k_cu_null4cuda3std3__45__cpo3endE
	.align		8
        /*0010*/ 	.dword	_ZN30_INTERNAL_0d78becc_4_k_cu_null4cuda3std3__45__cpo6cbeginE
	.align		8
        /*0018*/ 	.dword	_ZN30_INTERNAL_0d78becc_4_k_cu_null4cuda3std3__45__cpo4cendE
	.align		8
        /*0020*/ 	.dword	_ZN30_INTERNAL_0d78becc_4_k_cu_null4cuda3std3__45__cpo6rbeginE
	.align		8
        /*0028*/ 	.dword	_ZN30_INTERNAL_0d78becc_4_k_cu_null4cuda3std3__45__cpo4rendE
	.align		8
        /*0030*/ 	.dword	_ZN30_INTERNAL_0d78becc_4_k_cu_null4cuda3std3__45__cpo7crbeginE
	.align		8
        /*0038*/ 	.dword	_ZN30_INTERNAL_0d78becc_4_k_cu_null4cuda3std3__45__cpo5crendE
	.align		8
        /*0040*/ 	.dword	_ZN30_INTERNAL_0d78becc_4_k_cu_null4cuda3std3__432_GLOBAL__N__0d78becc_4_k_cu_null6ignoreE
	.align		8
        /*0048*/ 	.dword	_ZN30_INTERNAL_0d78becc_4_k_cu_null4cuda3std3__419piecewise_constructE
	.align		8
        /*0050*/ 	.dword	_ZN30_INTERNAL_0d78becc_4_k_cu_null4cuda3std3__48in_placeE
	.align		8
        /*0058*/ 	.dword	_ZN30_INTERNAL_0d78becc_4_k_cu_null4cuda3std3__420unreachable_sentinelE
	.align		8
        /*0060*/ 	.dword	_ZN30_INTERNAL_0d78becc_4_k_cu_null4cuda3std3__47nulloptE
	.align		8
        /*0068*/ 	.dword	_ZN30_INTERNAL_0d78becc_4_k_cu_null4cuda3std3__48unexpectE
	.align		8
        /*0070*/ 	.dword	_ZN30_INTERNAL_0d78becc_4_k_cu_null4cuda3std6ranges3__45__cpo4swapE
	.align		8
        /*0078*/ 	.dword	_ZN30_INTERNAL_0d78becc_4_k_cu_null4cuda3std6ranges3__45__cpo9iter_moveE
	.align		8
        /*0080*/ 	.dword	_ZN30_INTERNAL_0d78becc_4_k_cu_null4cuda3std6ranges3__45__cpo5beginE
	.align		8
        /*0088*/ 	.dword	_ZN30_INTERNAL_0d78becc_4_k_cu_null4cuda3std6ranges3__45__cpo3endE
	.align		8
        /*0090*/ 	.dword	_ZN30_INTERNAL_0d78becc_4_k_cu_null4cuda3std6ranges3__45__cpo6cbeginE
	.align		8
        /*0098*/ 	.dword	_ZN30_INTERNAL_0d78becc_4_k_cu_null4cuda3std6ranges3__45__cpo4cendE
	.align		8
        /*00a0*/ 	.dword	_ZN30_INTERNAL_0d78becc_4_k_cu_null4cuda3std6ranges3__45__cpo7advanceE
	.align		8
        /*00a8*/ 	.dword	_ZN30_INTERNAL_0d78becc_4_k_cu_null4cuda3std6ranges3__45__cpo9iter_swapE
	.align		8
        /*00b0*/ 	.dword	_ZN30_INTERNAL_0d78becc_4_k_cu_null4cuda3std6ranges3__45__cpo4nextE
	.align		8
        /*00b8*/ 	.dword	_ZN30_INTERNAL_0d78becc_4_k_cu_null4cuda3std6ranges3__45__cpo4prevE
	.align		8
        /*00c0*/ 	.dword	_ZN30_INTERNAL_0d78becc_4_k_cu_null4cuda3std6ranges3__45__cpo4dataE
	.align		8
        /*00c8*/ 	.dword	_ZN30_INTERNAL_0d78becc_4_k_cu_null4cuda3std6ranges3__45__cpo5cdataE
	.align		8
        /*00d0*/ 	.dword	_ZN30_INTERNAL_0d78becc_4_k_cu_null4cuda3std6ranges3__45__cpo4sizeE
	.align		8
        /*00d8*/ 	.dword	_ZN30_INTERNAL_0d78becc_4_k_cu_null4cuda3std6ranges3__45__cpo5ssizeE
	.align		8
        /*00e0*/ 	.dword	_ZN30_INTERNAL_0d78becc_4_k_cu_null4cuda3std6ranges3__45__cpo8distanceE
	.align		8
        /*00e8*/ 	.dword	_ZN30_INTERNAL_0d78becc_4_k_cu_null6thrust24THRUST_300001_SM_1000_NS8cuda_cub3parE
	.align		8
        /*00f0*/ 	.dword	_ZN30_INTERNAL_0d78becc_4_k_cu_null6thrust24THRUST_300001_SM_1000_NS8cuda_cub10par_nosyncE
	.align		8
        /*00f8*/ 	.dword	_ZN30_INTERNAL_0d78becc_4_k_cu_null6thrust24THRUST_300001_SM_1000_NS6system6detail10sequential3seqE
	.align		8
        /*0100*/ 	.dword	_ZN30_INTERNAL_0d78becc_4_k_cu_null6thrust24THRUST_300001_SM_1000_NS12placeholders2_1E
	.align		8
        /*0108*/ 	.dword	_ZN30_INTERNAL_0d78becc_4_k_cu_null6thrust24THRUST_300001_SM_1000_NS12placeholders2_2E
	.align		8
        /*0110*/ 	.dword	_ZN30_INTERNAL_0d78becc_4_k_cu_null6thrust24THRUST_300001_SM_1000_NS12placeholders2_3E
	.align		8
        /*0118*/ 	.dword	_ZN30_INTERNAL_0d78becc_4_k_cu_null6thrust24THRUST_300001_SM_1000_NS12placeholders2_4E
	.align		8
        /*0120*/ 	.dword	_ZN30_INTERNAL_0d78becc_4_k_cu_null6thrust24THRUST_300001_SM_1000_NS12placeholders2_5E
	.align		8
        /*0128*/ 	.dword	_ZN30_INTERNAL_0d78becc_4_k_cu_null6thrust24THRUST_300001_SM_1000_NS12placeholders2_6E
	.align		8
        /*0130*/ 	.dword	_ZN30_INTERNAL_0d78becc_4_k_cu_null6thrust24THRUST_300001_SM_1000_NS12placeholders2_7E
	.align		8
        /*0138*/ 	.dword	_ZN30_INTERNAL_0d78becc_4_k_cu_null6thrust24THRUST_300001_SM_1000_NS12placeholders2_8E
	.align		8
        /*0140*/ 	.dword	_ZN30_INTERNAL_0d78becc_4_k_cu_null6thrust24THRUST_300001_SM_1000_NS12placeholders2_9E
	.align		8
        /*0148*/ 	.dword	_ZN30_INTERNAL_0d78becc_4_k_cu_null6thrust24THRUST_300001_SM_1000_NS12placeholders3_10E
	.align		8
        /*0150*/ 	.dword	_ZN30_INTERNAL_0d78becc_4_k_cu_null6thrust24THRUST_300001_SM_1000_NS3seqE


//--------------------- .text._ZN3cub18CUB_300001_SM_10006detail11EmptyKernelIvEEvv --------------------------
	.section	.text._ZN3cub18CUB_300001_SM_10006detail11EmptyKernelIvEEvv,"ax",@progbits
	.align	128
        .global         _ZN3cub18CUB_300001_SM_10006detail11EmptyKernelIvEEvv
        .type           _ZN3cub18CUB_300001_SM_10006detail11EmptyKernelIvEEvv,@function
        .size           _ZN3cub18CUB_300001_SM_10006detail11EmptyKernelIvEEvv,(.L_x_41 - _ZN3cub18CUB_300001_SM_10006detail11EmptyKernelIvEEvv)
        .other          _ZN3cub18CUB_300001_SM_10006detail11EmptyKernelIvEEvv,@"STO_CUDA_ENTRY STV_DEFAULT"
_ZN3cub18CUB_300001_SM_10006detail11EmptyKernelIvEEvv:
.text._ZN3cub18CUB_300001_SM_10006detail11EmptyKernelIvEEvv:
[----:B------:R-:W-:Y:S01]  /*0000*/  LDC R1, c[0x0][0x37c] ;  /* 0x0000df00ff017b82 */ /* 0x000fe20000000800 */
[----:B------:R-:W-:Y:S05]  /*0010*/  EXIT ;  /* 0x000000000000794d */ /* 0x000fea0003800000 */
.L_x_0:
[----:B------:R-:W-:-:S00]  /*0020*/  BRA `(.L_x_0) ;  /* 0xfffffffc00fc7947 */ /* 0x000fc0000383ffff */
[----:B------:R-:W-:-:S00]  /*0030*/  NOP ;  /* 0x0000000000007918 */ /* 0x000fc00000000000 */
        /* <DEDUP_REMOVED lines=12> */
.L_x_41:


//--------------------- .text._Z10path_tracePiP5dNodeS_S_iiii --------------------------
	.section	.text._Z10path_tracePiP5dNodeS_S_iiii,"ax",@progbits
	.align	128
        .global         _Z10path_tracePiP5dNodeS_S_iiii
        .type           _Z10path_tracePiP5dNodeS_S_iiii,@function
        .size           _Z10path_tracePiP5dNodeS_S_iiii,(.L_x_42 - _Z10path_tracePiP5dNodeS_S_iiii)
        .other          _Z10path_tracePiP5dNodeS_S_iiii,@"STO_CUDA_ENTRY STV_DEFAULT"
_Z10path_tracePiP5dNodeS_S_iiii:
.text._Z10path_tracePiP5dNodeS_S_iiii:
[----:B------:R-:W0:Y:S08]  /*0000*/  LDC R1, c[0x0][0x37c] ;  /* 0x0000df00ff017b82 */ /* 0x000e300000000800 */
[----:B------:R-:W1:Y:S01]  /*0010*/  LDC.64 R2, c[0x0][0x3a0] ;  /* 0x0000e800ff027b82 */ /* 0x000e620000000a00 */
[----:B------:R-:W-:Y:S01]  /*0020*/  UMOV UR4, 0x400 ;  /* 0x0000040000047882 */ /* 0x000fe20000000000 */
[----:B------:R-:W-:Y:S01]  /*0030*/  IMAD.MOV.U32 R7, RZ, RZ, 0x1 ;  /* 0x00000001ff077424 */ /* 0x000fe200078e00ff */
[----:B------:R-:W-:Y:S01]  /*0040*/  CS2R R4, SRZ ;  /* 0x0000000000047805 */ /* 0x000fe2000001ff00 */
[----:B0-----:R-:W-:-:S04]  /*0050*/  VIADD R1, R1, 0xffffff60 ;  /* 0xffffff6001017836 */ /* 0x001fc80000000000 */
[----:B------:R-:W0:Y:S08]  /*0060*/  S2UR UR5, SR_CgaCtaId ;  /* 0x00000000000579c3 */ /* 0x000e300000008800 */
[----:B------:R-:W2:Y:S01]  /*0070*/  LDC R6, c[0x0][0x3ac] ;  /* 0x0000eb00ff067b82 */ /* 0x000ea20000000800 */
[----:B-1----:R-:W-:-:S04]  /*0080*/  ISETP.GE.AND P0, PT, R2, 0x1, PT ;  /* 0x000000010200780c */ /* 0x002fc80003f06270 */
[----:B------:R-:W-:Y:S01]  /*0090*/  ISETP.LT.OR P0, PT, R3, 0x2, !P0 ;  /* 0x000000020300780c */ /* 0x000fe20004701670 */
[----:B0-----:R-:W-:-:S09]  /*00a0*/  ULEA UR4, UR5, UR4, 0x18 ;  /* 0x0000000405047291 */ /* 0x001fd2000f8ec0ff */
[----:B--2---:R0:W-:Y:S03]  /*00b0*/  STS.128 [UR4], R4 ;  /* 0x00000004ff007988 */ /* 0x0041e60008000c04 */
[----:B------:R-:W-:Y:S05]  /*00c0*/  @P0 EXIT ;  /* 0x000000000000094d */ /* 0x000fea0003800000 */
[----:B------:R-:W1:Y:S01]  /*00d0*/  S2R R24, SR_TID.X ;  /* 0x0000000000187919 */ /* 0x000e620000002100 */
[----:B------:R-:W2:Y:S01]  /*00e0*/  LDCU UR4, c[0x0][0x3a8] ;  /* 0x00007500ff0477ac */ /* 0x000ea20008000800 */
[----:B------:R-:W-:Y:S01]  /*00f0*/  IMAD.MOV.U32 R3, RZ, RZ, RZ ;  /* 0x000000ffff037224 */ /* 0x000fe200078e00ff */
[----:B------:R-:W3:Y:S01]  /*0100*/  LDCU.64 UR8, c[0x0][0x358] ;  /* 0x00006b00ff0877ac */ /* 0x000ee20008000a00 */
[----:B------:R-:W4:Y:S01]  /*0110*/  LDCU.64 UR12, c[0x0][0x3a0] ;  /* 0x00007400ff0c77ac */ /* 0x000f220008000a00 */
[----:B--2---:R-:W-:-:S06]  /*0120*/  UIADD3 UR4, UPT, UPT, UR4, -0x1, URZ ;  /* 0xffffffff04047890 */ /* 0x004fcc000fffe0ff */
[C---:B-1----:R-:W-:Y:S02]  /*0130*/  ISETP.NE.AND P0, PT, R24.reuse, UR4, PT ;  /* 0x0000000418007c0c */ /* 0x042fe4000bf05270 */
[----:B---34-:R-:W-:-:S11]  /*0140*/  LEA R25, R24, R1, 0x2 ;  /* 0x0000000118197211 */ /* 0x018fd600078e10ff */
.L_x_7:
[----:B-1----:R-:W1:Y:S02]  /*0150*/  LDC.64 R22, c[0x0][0x388] ;  /* 0x0000e200ff167b82 */ /* 0x002e640000000a00 */
[----:B-1----:R-:W-:-:S05]  /*0160*/  IMAD.WIDE R22, R3, 0xa0, R22 ;  /* 0x000000a003167825 */ /* 0x002fca00078e0216 */
[----:B--2---:R-:W2:Y:S04]  /*0170*/  LDG.E.64 R8, desc[UR8][R22.64+0x98] ;  /* 0x0000980816087981 */ /* 0x004ea8000c1e1b00 */
[----:B---3--:R-:W3:Y:S04]  /*0180*/  LDG.E.64 R10, desc[UR8][R22.64+0x90] ;  /* 0x00009008160a7981 */ /* 0x008ee8000c1e1b00 */
[----:B------:R-:W4:Y:S04]  /*0190*/  LDG.E.64 R12, desc[UR8][R22.64+0x88] ;  /* 0x00008808160c7981 */ /* 0x000f28000c1e1b00 */
[----:B------:R-:W5:Y:S04]  /*01a0*/  LDG.E.64 R20, desc[UR8][R22.64+0x80] ;  /* 0x0000800816147981 */ /* 0x000f68000c1e1b00 */
[----:B------:R-:W5:Y:S04]  /*01b0*/  LDG.E.64 R26, desc[UR8][R22.64+0x78] ;  /* 0x00007808161a7981 */ /* 0x000f68000c1e1b00 */
[----:B------:R-:W5:Y:S04]  /*01c0*/  LDG.E.64 R28, desc[UR8][R22.64+0x70] ;  /* 0x00007008161c7981 */ /* 0x000f68000c1e1b00 */
[----:B------:R-:W5:Y:S04]  /*01d0*/  LDG.E.64 R2, desc[UR8][R22.64+0x68] ;  /* 0x0000680816027981 */ /* 0x000f68000c1e1b00 */
[----:B0-----:R-:W5:Y:S04]  /*01e0*/  LDG.E.64 R4, desc[UR8][R22.64+0x58] ;  /* 0x0000580816047981 */ /* 0x001f68000c1e1b00 */
[----:B------:R-:W5:Y:S04]  /*01f0*/  LDG.E.64 R6, desc[UR8][R22.64+0x40] ;  /* 0x0000400816067981 */ /* 0x000f68000c1e1b00 */
[----:B------:R-:W5:Y:S04]  /*0200*/  LDG.E.64 R18, desc[UR8][R22.64+0x38] ;  /* 0x0000380816127981 */ /* 0x000f68000c1e1b00 */
[----:B------:R-:W5:Y:S04]  /*0210*/  LDG.E.64 R16, desc[UR8][R22.64+0x30] ;  /* 0x0000300816107981 */ /* 0x000f68000c1e1b00 */
[----:B------:R-:W5:Y:S04]  /*0220*/  LDG.E.64 R14, desc[UR8][R22.64+0x28] ;  /* 0x00002808160e7981 */ /* 0x000f68000c1e1b00 */
[----:B------:R-:W5:Y:S04]  /*0230*/  LDG.E R0, desc[UR8][R22.64+0x64] ;  /* 0x0000640816007981 */ /* 0x000f68000c1e1900 */
[----:B--2---:R-:W-:Y:S04]  /*0240*/  STL.64 [R1+0x98], R8 ;  /* 0x0000980801007387 */ /* 0x004fe80000100a00 */
[----:B---3--:R-:W-:Y:S04]  /*0250*/  STL.64 [R1+0x90], R10 ;  /* 0x0000900a01007387 */ /* 0x008fe80000100a00 */
[----:B----4-:R0:W-:Y:S04]  /*0260*/  STL.64 [R1+0x88], R12 ;  /* 0x0000880c01007387 */ /* 0x0101e80000100a00 */
[----:B-----5:R-:W-:Y:S04]  /*0270*/  STL.64 [R1+0x80], R20 ;  /* 0x0000801401007387 */ /* 0x020fe80000100a00 */
[----:B------:R-:W-:Y:S04]  /*0280*/  STL.64 [R1+0x78], R26 ;  /* 0x0000781a01007387 */ /* 0x000fe80000100a00 */
[----:B------:R-:W-:Y:S04]  /*0290*/  STL.64 [R1+0x70], R28 ;  /* 0x0000701c01007387 */ /* 0x000fe80000100a00 */
[----:B------:R1:W-:Y:S04]  /*02a0*/  STL.64 [R1+0x68], R2 ;  /* 0x0000680201007387 */ /* 0x0003e80000100a00 */
[----:B------:R2:W-:Y:S04]  /*02b0*/  STL.64 [R1+0x58], R4 ;  /* 0x0000580401007387 */ /* 0x0005e80000100a00 */
[----:B0-----:R-:W3:Y:S04]  /*02c0*/  LDG.E.64 R12, desc[UR8][R22.64+0x20] ;  /* 0x00002008160c7981 */ /* 0x001ee8000c1e1b00 */
[----:B-1----:R-:W4:Y:S04]  /*02d0*/  LDG.E.64 R2, desc[UR8][R22.64+0x48] ;  /* 0x0000480816027981 */ /* 0x002f28000c1e1b00 */
[----:B--2---:R-:W2:Y:S04]  /*02e0*/  LDG.E.64 R4, desc[UR8][R22.64+0x50] ;  /* 0x0000500816047981 */ /* 0x004ea8000c1e1b00 */
[----:B------:R-:W5:Y:S04]  /*02f0*/  LDG.E.64 R10, desc[UR8][R22.64+0x10] ;  /* 0x00001008160a7981 */ /* 0x000f68000c1e1b00 */
[----:B------:R-:W5:Y:S04]  /*0300*/  LDG.E.64 R8, desc[UR8][R22.64+0x8] ;  /* 0x0000080816087981 */ /* 0x000f68000c1e1b00 */
[----:B------:R-:W5:Y:S04]  /*0310*/  LDG.E R26, desc[UR8][R22.64+0x18] ;  /* 0x00001808161a7981 */ /* 0x000f68000c1e1900 */
[----:B------:R-:W5:Y:S04]  /*0320*/  LDG.E.64 R20, desc[UR8][R22.64] ;  /* 0x0000000816147981 */ /* 0x000f68000c1e1b00 */
[----:B------:R-:W5:Y:S04]  /*0330*/  LDG.E.U8 R28, desc[UR8][R22.64+0x60] ;  /* 0x00006008161c7981 */ /* 0x000f68000c1e1100 */
[----:B------:R0:W-:Y:S04]  /*0340*/  STL.64 [R1+0x40], R6 ;  /* 0x0000400601007387 */ /* 0x0001e80000100a00 */
[----:B------:R0:W-:Y:S04]  /*0350*/  STL.64 [R1+0x38], R18 ;  /* 0x0000381201007387 */ /* 0x0001e80000100a00 */
[----:B------:R0:W-:Y:S04]  /*0360*/  STL.64 [R1+0x30], R16 ;  /* 0x0000301001007387 */ /* 0x0001e80000100a00 */
[----:B------:R0:W-:Y:S04]  /*0370*/  STL.64 [R1+0x28], R14 ;  /* 0x0000280e01007387 */ /* 0x0001e80000100a00 */
[----:B------:R0:W-:Y:S01]  /*0380*/  STL [R1+0x64], R0 ;  /* 0x0000640001007387 */ /* 0x0001e20000100800 */
[----:B------:R-:W-:Y:S01]  /*0390*/  ISETP.NE.AND P1, PT, R24, RZ, PT ;  /* 0x000000ff1800720c */ /* 0x000fe20003f25270 */
[----:B------:R-:W-:Y:S02]  /*03a0*/  BSSY.RECONVERGENT B0, `(.L_x_1) ;  /* 0x0000018000007945 */ /* 0x000fe40003800200 */
[----:B---3--:R0:W-:Y:S04]  /*03b0*/  STL.64 [R1+0x20], R12 ;  /* 0x0000200c01007387 */ /* 0x0081e80000100a00 */
[----:B----4-:R0:W-:Y:S04]  /*03c0*/  STL.64 [R1+0x48], R2 ;  /* 0x0000480201007387 */ /* 0x0101e80000100a00 */
[----:B--2---:R0:W-:Y:S04]  /*03d0*/  STL.64 [R1+0x50], R4 ;  /* 0x0000500401007387 */ /* 0x0041e80000100a00 */
[----:B-----5:R0:W-:Y:S04]  /*03e0*/  STL.64 [R1+0x10], R10 ;  /* 0x0000100a01007387 */ /* 0x0201e80000100a00 */
[----:B------:R0:W-:Y:S04]  /*03f0*/  STL.64 [R1+0x8], R8 ;  /* 0x0000080801007387 */ /* 0x0001e80000100a00 */
[----:B------:R0:W-:Y:S04]  /*0400*/  STL [R1+0x18], R26 ;  /* 0x0000181a01007387 */ /* 0x0001e80000100800 */
[----:B------:R0:W-:Y:S04]  /*0410*/  STL.64 [R1], R20 ;  /* 0x0000001401007387 */ /* 0x0001e80000100a00 */
[----:B------:R0:W-:Y:S01]  /*0420*/  STL.U8 [R1+0x60], R28 ;  /* 0x0000601c01007387 */ /* 0x0001e20000100000 */
[----:B------:R-:W-:Y:S01]  /*0430*/  ISETP.NE.AND P2, PT, R28, RZ, PT ;  /* 0x000000ff1c00720c */ /* 0x000fe20003f45270 */
[----:B------:R-:W-:-:S12]  /*0440*/  @P1 BRA `(.L_x_2) ;  /* 0x0000000000341947 */ /* 0x000fd80003800000 */
[----:B------:R-:W1:Y:S01]  /*0450*/  S2UR UR5, SR_CgaCtaId ;  /* 0x00000000000579c3 */ /* 0x000e620000008800 */
[----:B------:R-:W-:-:S07]  /*0460*/  UMOV UR4, 0x400 ;  /* 0x0000040000047882 */ /* 0x000fce0000000000 */
[----:B0-----:R-:W0:Y:S08]  /*0470*/  LDC.64 R2, c[0x0][0x390] ;  /* 0x0000e400ff027b82 */ /* 0x001e300000000a00 */
[----:B------:R-:W2:Y:S01]  /*0480*/  LDC.64 R4, c[0x0][0x398] ;  /* 0x0000e600ff047b82 */ /* 0x000ea20000000a00 */
[----:B-1----:R-:W-:-:S09]  /*0490*/  ULEA UR4, UR5, UR4, 0x18 ;  /* 0x0000000405047291 */ /* 0x002fd2000f8ec0ff */
[----:B------:R-:W0:Y:S02]  /*04a0*/  LDS R7, [UR4+0x4] ;  /* 0x00000404ff077984 */ /* 0x000e240008000800 */
[----:B0-----:R-:W-:-:S05]  /*04b0*/  IMAD.WIDE R2, R7, 0x4, R2 ;  /* 0x0000000407027825 */ /* 0x001fca00078e0202 */
[----:B------:R1:W-:Y:S04]  /*04c0*/  STG.E desc[UR8][R2.64], R20 ;  /* 0x0000001402007986 */ /* 0x0003e8000c101908 */
[----:B--2---:R-:W2:Y:S01]  /*04d0*/  LDG.E R6, desc[UR8][R4.64] ;  /* 0x0000000804067981 */ /* 0x004ea2000c1e1900 */
[----:B------:R-:W-:-:S05]  /*04e0*/  VIADD R7, R7, 0x1 ;  /* 0x0000000107077836 */ /* 0x000fca0000000000 */
[----:B------:R1:W-:Y:S01]  /*04f0*/  STS [UR4+0x4], R7 ;  /* 0x00000407ff007988 */ /* 0x0003e20008000804 */
[----:B--2---:R-:W-:-:S05]  /*0500*/  VIADD R9, R6, 0x1 ;  /* 0x0000000106097836 */ /* 0x004fca0000000000 */
[----:B------:R1:W-:Y:S02]  /*0510*/  STG.E desc[UR8][R4.64], R9 ;  /* 0x0000000904007986 */ /* 0x0003e4000c101908 */
.L_x_2:
[----:B------:R-:W-:Y:S05]  /*0520*/  BSYNC.RECONVERGENT B0 ;  /* 0x0000000000007941 */ /* 0x000fea0003800200 */
.L_x_1:
[----:B------:R-:W-:Y:S05]  /*0530*/  @P2 EXIT ;  /* 0x000000000000294d */ /* 0x000fea0003800000 */
[----:B------:R-:W-:-:S13]  /*0540*/  ISETP.GE.AND P2, PT, R24, R0, PT ;  /* 0x000000001800720c */ /* 0x000fda0003f46270 */
[----:B01----:R-:W2:Y:S01]  /*0550*/  @!P2 LDL R3, [R25] ;  /* 0x000000001903a983 */ /* 0x003ea20000100800 */
[----:B------:R-:W0:Y:S01]  /*0560*/  S2UR UR7, SR_CgaCtaId ;  /* 0x00000000000779c3 */ /* 0x000e220000008800 */
[----:B------:R-:W-:Y:S01]  /*0570*/  UMOV UR6, 0x400 ;  /* 0x0000040000067882 */ /* 0x000fe20000000000 */
[----:B------:R-:W-:Y:S01]  /*0580*/  VOTEU.ANY UR4, UPT, PT ;  /* 0x0000000000047886 */ /* 0x000fe200038e0100 */
[----:B------:R-:W1:Y:S01]  /*0590*/  S2R R2, SR_LANEID ;  /* 0x0000000000027919 */ /* 0x000e620000000000 */
[----:B------:R-:W-:Y:S01]  /*05a0*/  UFLO.U32 UR5, UR4 ;  /* 0x00000004000572bd */ /* 0x000fe200080e0000 */
[----:B------:R-:W-:Y:S01]  /*05b0*/  MOV R5, 0x7fffffff ;  /* 0x7fffffff00057802 */ /* 0x000fe20000000f00 */
[----:B------:R-:W-:Y:S01]  /*05c0*/  UIADD3 UR4, UPT, UPT, UR6, 0x14, URZ ;  /* 0x0000001406047890 */ /* 0x000fe2000fffe0ff */
[----:B------:R-:W-:Y:S01]  /*05d0*/  IMAD.MOV.U32 R4, RZ, RZ, RZ ;  /* 0x000000ffff047224 */ /* 0x000fe200078e00ff */
[----:B------:R-:W-:Y:S01]  /*05e0*/  BSSY.RECONVERGENT B0, `(.L_x_3) ;  /* 0x000003d000007945 */ /* 0x000fe20003800200 */
[----:B0-----:R-:W-:-:S02]  /*05f0*/  ULEA UR10, UR7, UR6, 0x18 ;  /* 0x00000006070a7291 */ /* 0x001fc4000f8ec0ff */
[----:B------:R-:W-:-:S07]  /*0600*/  ULEA UR4, UR7, UR4, 0x18 ;  /* 0x0000000407047291 */ /* 0x000fce000f8ec0ff */
[----:B------:R-:W2:Y:S04]  /*0610*/  @!P2 LDS R0, [UR10+0x8] ;  /* 0x0000080aff00a984 */ /* 0x000ea80008000800 */
[----:B------:R-:W-:Y:S01]  /*0620*/  STS.64 [UR10+0x10], R4 ;  /* 0x00001004ff007988 */ /* 0x000fe20008000a0a */
[----:B--2---:R-:W-:Y:S01]  /*0630*/  @!P2 IADD3 R3, PT, PT, R0, -R3, RZ ;  /* 0x800000030003a210 */ /* 0x004fe20007ffe0ff */
[----:B------:R-:W-:-:S03]  /*0640*/  IMAD.MOV.U32 R0, RZ, RZ, 0x7fffffff ;  /* 0x7fffffffff007424 */ /* 0x000fc600078e00ff */
[----:B------:R-:W-:-:S05]  /*0650*/  @!P2 IABS R3, R3 ;  /* 0x000000030003a213 */ /* 0x000fca0000000000 */
[----:B------:R-:W-:Y:S01]  /*0660*/  @!P2 IMAD.MOV.U32 R0, RZ, RZ, R3 ;  /* 0x000000ffff00a224 */ /* 0x000fe200078e0003 */
[----:B-1----:R-:W-:-:S04]  /*0670*/  ISETP.EQ.U32.AND P2, PT, R2, UR5, PT ;  /* 0x0000000502007c0c */ /* 0x002fc8000bf42070 */
[----:B------:R-:W-:-:S13]  /*0680*/  CREDUX.MIN.S32 UR11, R0 ;  /* 0x00000000000b72cc */ /* 0x000fda0000008200 */
[----:B------:R-:W-:-:S05]  /*0690*/  IMAD.U32 R2, RZ, RZ, UR11 ;  /* 0x0000000bff027e24 */ /* 0x000fca000f8e00ff */
[----:B------:R-:W-:Y:S01]  /*06a0*/  @P2 ATOMS.MIN.S32 RZ, [UR4], R2 ;  /* 0x00000002ffff298c */ /* 0x000fe20008800204 */
[----:B------:R-:W-:Y:S06]  /*06b0*/  BAR.SYNC.DEFER_BLOCKING 0x0 ;  /* 0x0000000000007b1d */ /* 0x000fec0000010000 */
[----:B------:R-:W0:Y:S02]  /*06c0*/  LDS R3, [UR10+0x14] ;  /* 0x0000140aff037984 */ /* 0x000e240008000800 */
[----:B0-----:R-:W-:-:S13]  /*06d0*/  ISETP.NE.AND P2, PT, R3, R0, PT ;  /* 0x000000000300720c */ /* 0x001fda0003f45270 */
[----:B------:R-:W-:Y:S05]  /*06e0*/  @P2 BRA `(.L_x_4) ;  /* 0x0000000000b02947 */ /* 0x000fea0003800000 */
[----:B------:R0:W-:Y:S01]  /*06f0*/  STS [UR10+0x10], R24 ;  /* 0x00001018ff007988 */ /* 0x0001e2000800080a */
[----:B------:R-:W1:Y:S01]  /*0700*/  LDC.64 R2, c[0x0][0x380] ;  /* 0x0000e000ff027b82 */ /* 0x000e620000000a00 */
[----:B------:R-:W-:Y:S05]  /*0710*/  @P1 BRA `(.L_x_5) ;  /* 0x0000000000301947 */ /* 0x000fea0003800000 */
[----:B------:R-:W2:Y:S04]  /*0720*/  LDS R5, [UR10+0x8] ;  /* 0x0000080aff057984 */ /* 0x000ea80008000800 */
[----:B------:R-:W1:Y:S01]  /*0730*/  LDS R7, [UR10] ;  /* 0x0000000aff077984 */ /* 0x000e620008000800 */
[----:B--2---:R-:W-:-:S13]  /*0740*/  ISETP.GE.AND P1, PT, R5, R20, PT ;  /* 0x000000140500720c */ /* 0x004fda0003f26270 */
[----:B-1----:R-:W-:-:S06]  /*0750*/  @!P1 IMAD.WIDE R4, R7, 0x4, R2 ;  /* 0x0000000407049825 */ /* 0x002fcc00078e0202 */
[----:B------:R-:W2:Y:S04]  /*0760*/  @!P1 LDG.E R4, desc[UR8][R4.64] ;  /* 0x0000000804049981 */ /* 0x000ea8000c1e1900 */
[----:B--2---:R-:W-:Y:S04]  /*0770*/  @!P1 STS [UR10], R4 ;  /* 0x00000004ff009988 */ /* 0x004fe8000800080a */
[----:B------:R-:W1:Y:S02]  /*0780*/  @P1 LDS R7, [UR10] ;  /* 0x0000000aff071984 */ /* 0x000e640008000800 */
[----:B-1----:R-:W-:-:S06]  /*0790*/  @P1 IMAD.WIDE R2, R7, 0x4, R2 ;  /* 0x0000000407021825 */ /* 0x002fcc00078e0202 */
[----:B------:R-:W2:Y:S02]  /*07a0*/  @P1 LDG.E R2, desc[UR8][R2.64] ;  /* 0x0000000802021981 */ /* 0x000ea4000c1e1900 */
[----:B--2---:R-:W-:-:S05]  /*07b0*/  @P1 IADD3 R0, PT, PT, R2, 0x1, RZ ;  /* 0x0000000102001810 */ /* 0x004fca0007ffe0ff */
[----:B------:R1:W-:Y:S01]  /*07c0*/  @P1 STS [UR10], R0 ;  /* 0x00000000ff001988 */ /* 0x0003e2000800080a */
[----:B------:R-:W-:Y:S05]  /*07d0*/  BRA `(.L_x_4) ;  /* 0x0000000000747947 */ /* 0x000fea0003800000 */
.L_x_5:
[----:B------:R-:W-:Y:S05]  /*07e0*/  @P0 BRA `(.L_x_6) ;  /* 0x00000000003c0947 */ /* 0x000fea0003800000 */
[----:B------:R-:W2:Y:S04]  /*07f0*/  LDL R0, [R25] ;  /* 0x0000000019007983 */ /* 0x000ea80000100800 */
[----:B------:R-:W2:Y:S04]  /*0800*/  LDS R7, [UR10+0x8] ;  /* 0x0000080aff077984 */ /* 0x000ea80008000800 */
[----:B------:R-:W1:Y:S01]  /*0810*/  LDS R5, [UR10] ;  /* 0x0000000aff057984 */ /* 0x000e620008000800 */
[----:B--2---:R-:W-:-:S13]  /*0820*/  ISETP.GE.AND P1, PT, R7, R0, PT ;  /* 0x000000000700720c */ /* 0x004fda0003f26270 */
[----:B-1----:R-:W-:-:S06]  /*0830*/  @!P1 IMAD.WIDE R4, R5, 0x4, R2 ;  /* 0x0000000405049825 */ /* 0x002fcc00078e0202 */
[----:B------:R-:W2:Y:S02]  /*0840*/  @!P1 LDG.E R5, desc[UR8][R4.64] ;  /* 0x0000000804059981 */ /* 0x000ea4000c1e1900 */
[----:B--2---:R-:W-:-:S05]  /*0850*/  @!P1 IMAD.IADD R0, R5, 0x1, R24 ;  /* 0x0000000105009824 */ /* 0x004fca00078e0218 */
[----:B------:R-:W-:Y:S04]  /*0860*/  @!P1 STS [UR10], R0 ;  /* 0x00000000ff009988 */ /* 0x000fe8000800080a */
[----:B------:R-:W1:Y:S02]  /*0870*/  @P1 LDS R7, [UR10] ;  /* 0x0000000aff071984 */ /* 0x000e640008000800 */
[----:B-1----:R-:W-:Y:S02]  /*0880*/  @P1 IMAD.WIDE R2, R7, 0x4, R2 ;  /* 0x0000000407021825 */ /* 0x002fe400078e0202 */
[----:B------:R-:W1:Y:S04]  /*0890*/  @P1 LDC R7, c[0x0][0x3a8] ;  /* 0x0000ea00ff071b82 */ /* 0x000e680000000800 */
[----:B------:R-:W1:Y:S02]  /*08a0*/  @P1 LDG.E R2, desc[UR8][R2.64] ;  /* 0x0000000802021981 */ /* 0x000e64000c1e1900 */
[----:B-1----:R-:W-:-:S05]  /*08b0*/  @P1 IMAD.IADD R6, R2, 0x1, R7 ;  /* 0x0000000102061824 */ /* 0x002fca00078e0207 */
[----:B------:R2:W-:Y:S01]  /*08c0*/  @P1 STS [UR10], R6 ;  /* 0x00000006ff001988 */ /* 0x0005e2000800080a */
[----:B------:R-:W-:Y:S05]  /*08d0*/  BRA `(.L_x_4) ;  /* 0x0000000000347947 */ /* 0x000fea0003800000 */
.L_x_6:
[----:B------:R-:W2:Y:S04]  /*08e0*/  LDL R7, [R25] ;  /* 0x0000000019077983 */ /* 0x000ea80000100800 */
[----:B------:R-:W2:Y:S04]  /*08f0*/  LDS R0, [UR10+0x8] ;  /* 0x0000080aff007984 */ /* 0x000ea80008000800 */
[----:B------:R-:W1:Y:S01]  /*0900*/  LDS R5, [UR10] ;  /* 0x0000000aff057984 */ /* 0x000e620008000800 */
[----:B--2---:R-:W-:-:S13]  /*0910*/  ISETP.GE.AND P1, PT, R0, R7, PT ;  /* 0x000000070000720c */ /* 0x004fda0003f26270 */
[----:B-1----:R-:W-:-:S06]  /*0920*/  @!P1 IMAD.WIDE R4, R5, 0x4, R2 ;  /* 0x0000000405049825 */ /* 0x002fcc00078e0202 */
[----:B------:R-:W2:Y:S02]  /*0930*/  @!P1 LDG.E R5, desc[UR8][R4.64] ;  /* 0x0000000804059981 */ /* 0x000ea4000c1e1900 */
[----:B--2---:R-:W-:-:S05]  /*0940*/  @!P1 IADD3 R0, PT, PT, R5, R24, RZ ;  /* 0x0000001805009210 */ /* 0x004fca0007ffe0ff */
[----:B------:R-:W-:Y:S04]  /*0950*/  @!P1 STS [UR10], R0 ;  /* 0x00000000ff009988 */ /* 0x000fe8000800080a */
[----:B------:R-:W1:Y:S02]  /*0960*/  @P1 LDS R7, [UR10] ;  /* 0x0000000aff071984 */ /* 0x000e640008000800 */
[----:B-1----:R-:W-:-:S06]  /*0970*/  @P1 IMAD.WIDE R2, R7, 0x4, R2 ;  /* 0x0000000407021825 */ /* 0x002fcc00078e0202 */
[----:B------:R-:W2:Y:S02]  /*0980*/  @P1 LDG.E R3, desc[UR8][R2.64] ;  /* 0x0000000802031981 */ /* 0x000ea4000c1e1900 */
[----:B--2---:R-:W-:-:S05]  /*0990*/  @P1 IADD3 R6, PT, PT, R24, 0x1, R3 ;  /* 0x0000000118061810 */ /* 0x004fca0007ffe003 */
[----:B------:R3:W-:Y:S02]  /*09a0*/  @P1 STS [UR10], R6 ;  /* 0x00000006ff001988 */ /* 0x0007e4000800080a */
.L_x_4:
[----:B------:R-:W-:Y:S05]  /*09b0*/  BSYNC.RECONVERGENT B0 ;  /* 0x0000000000007941 */ /* 0x000fea0003800200 */
.L_x_3:
[----:B------:R-:W-:Y:S06]  /*09c0*/  BAR.SYNC.DEFER_BLOCKING 0x0 ;  /* 0x0000000000007b1d */ /* 0x000fec0000010000 */
[----:B------:R-:W4:Y:S04]  /*09d0*/  LDS R3, [UR10] ;  /* 0x0000000aff037984 */ /* 0x000f280008000800 */
[----:B-1----:R-:W1:Y:S01]  /*09e0*/  LDS R0, [UR10+0xc] ;  /* 0x00000c0aff007984 */ /* 0x002e620008000800 */
[----:B----4-:R-:W-:Y:S01]  /*09f0*/  ISETP.GE.AND P1, PT, R3, UR12, PT ;  /* 0x0000000c03007c0c */ /* 0x010fe2000bf26270 */
[----:B-1----:R-:W-:-:S05]  /*0a00*/  VIADD R0, R0, 0x1 ;  /* 0x0000000100007836 */ /* 0x002fca0000000000 */
[----:B------:R1:W-:Y:S01]  /*0a10*/  STS [UR10+0xc], R0 ;  /* 0x00000c00ff007988 */ /* 0x0003e2000800080a */
[----:B------:R-:W-:-:S06]  /*0a20*/  ISETP.GE.AND P2, PT, R0, UR13, PT ;  /* 0x0000000d00007c0c */ /* 0x000fcc000bf46270 */
[----:B------:R-:W-:Y:S07]  /*0a30*/  @P1 EXIT ;  /* 0x000000000000194d */ /* 0x000fee0003800000 */
[----:B------:R-:W-:Y:S05]  /*0a40*/  @!P2 BRA `(.L_x_7) ;  /* 0xfffffff400c0a947 */ /* 0x000fea000383ffff */
[----:B------:R-:W-:Y:S05]  /*0a50*/  EXIT ;  /* 0x000000000000794d */ /* 0x000fea0003800000 */
.L_x_8:
        /* <DEDUP_REMOVED lines=10> */
.L_x_42:


//--------------------- .text._Z4findPiP5dNodePS_S_iiiS_ --------------------------
	.section	.text._Z4findPiP5dNodePS_S_iiiS_,"ax",@progbits
	.align	128
        .global         _Z4findPiP5dNodePS_S_iiiS_
        .type           _Z4findPiP5dNodePS_S_iiiS_,@function
        .size           _Z4findPiP5dNodePS_S_iiiS_,(.L_x_43 - _Z4findPiP5dNodePS_S_iiiS_)
        .other          _Z4findPiP5dNodePS_S_iiiS_,@"STO_CUDA_ENTRY STV_DEFAULT"
_Z4findPiP5dNodePS_S_iiiS_:
.text._Z4findPiP5dNodePS_S_iiiS_:
[----:B------:R-:W0:Y:S01]  /*0000*/  LDC R1, c[0x0][0x37c] ;  /* 0x0000df00ff017b82 */ /* 0x000e220000000800 */
[----:B------:R-:W1:Y:S07]  /*0010*/  S2R R24, SR_CTAID.X ;  /* 0x0000000000187919 */ /* 0x000e6e0000002500 */
[----:B------:R-:W1:Y:S01]  /*0020*/  LDC.64 R2, c[0x0][0x3b0] ;  /* 0x0000ec00ff027b82 */ /* 0x000e620000000a00 */
[----:B------:R-:W2:Y:S01]  /*0030*/  LDCU.64 UR10, c[0x0][0x358] ;  /* 0x00006b00ff0a77ac */ /* 0x000ea20008000a00 */
[----:B0-----:R-:W-:-:S02]  /*0040*/  VIADD R1, R1, 0xffffff60 ;  /* 0xffffff6001017836 */ /* 0x001fc40000000000 */
[----:B-1----:R-:W-:-:S05]  /*0050*/  IMAD.WIDE.U32 R2, R24, 0x4, R2 ;  /* 0x0000000418027825 */ /* 0x002fca00078e0002 */
[----:B--2---:R-:W2:Y:S01]  /*0060*/  LDG.E R4, desc[UR10][R2.64] ;  /* 0x0000000a02047981 */ /* 0x004ea2000c1e1900 */
[----:B------:R-:W0:Y:S01]  /*0070*/  S2UR UR5, SR_CgaCtaId ;  /* 0x00000000000579c3 */ /* 0x000e220000008800 */
[----:B------:R-:W-:Y:S01]  /*0080*/  UMOV UR4, 0x400 ;  /* 0x0000040000047882 */ /* 0x000fe20000000000 */
[----:B------:R-:W-:Y:S01]  /*0090*/  IMAD.MOV.U32 R5, RZ, RZ, RZ ;  /* 0x000000ffff057224 */ /* 0x000fe200078e00ff */
[----:B------:R-:W1:Y:S01]  /*00a0*/  S2R R25, SR_TID.X ;  /* 0x0000000000197919 */ /* 0x000e620000002100 */
[----:B------:R-:W-:Y:S01]  /*00b0*/  MOV R0, R1 ;  /* 0x0000000100007202 */ /* 0x000fe20000000f00 */
[----:B------:R-:W-:Y:S01]  /*00c0*/  STL [R1+0x64], RZ ;  /* 0x000064ff01007387 */ /* 0x000fe20000100800 */
[----:B0-----:R-:W-:-:S09]  /*00d0*/  ULEA UR4, UR5, UR4, 0x18 ;  /* 0x0000000405047291 */ /* 0x001fd2000f8ec0ff */
[----:B------:R-:W-:Y:S01]  /*00e0*/  STS [UR4], RZ ;  /* 0x000000ffff007988 */ /* 0x000fe20008000804 */
[----:B-1----:R-:W-:-:S03]  /*00f0*/  IMAD R0, R25, 0x4, R0 ;  /* 0x0000000419007824 */ /* 0x002fc600078e0200 */
[----:B------:R-:W-:Y:S04]  /*0100*/  STS.U8 [UR4+0x4], RZ ;  /* 0x000004ffff007988 */ /* 0x000fe80008000004 */
[----:B--2---:R-:W-:Y:S01]  /*0110*/  STS.64 [UR4+0x8], R4 ;  /* 0x00000804ff007988 */ /* 0x004fe20008000a04 */
[----:B------:R-:W-:Y:S06]  /*0120*/  BAR.SYNC.DEFER_BLOCKING 0x0 ;  /* 0x0000000000007b1d */ /* 0x000fec0000010000 */
[----:B------:R-:W0:Y:S02]  /*0130*/  LDS.64 R6, [UR4+0x8] ;  /* 0x00000804ff067984 */ /* 0x000e240008000a00 */
[----:B0-----:R-:W-:-:S13]  /*0140*/  ISETP.NE.AND P0, PT, R6, -0x1, PT ;  /* 0xffffffff0600780c */ /* 0x001fda0003f05270 */
[----:B------:R-:W-:Y:S05]  /*0150*/  @!P0 BRA `(.L_x_9) ;  /* 0x00000008003c8947 */ /* 0x000fea0003800000 */
[----:B------:R-:W0:Y:S01]  /*0160*/  LDS R3, [UR4] ;  /* 0x00000004ff037984 */ /* 0x000e220008000800 */
[----:B------:R-:W0:Y:S01]  /*0170*/  LDCU.64 UR6, c[0x0][0x3a0] ;  /* 0x00007400ff0677ac */ /* 0x000e220008000a00 */
[----:B------:R-:W-:-:S05]  /*0180*/  VIADD R7, R7, 0x1 ;  /* 0x0000000107077836 */ /* 0x000fca0000000000 */
[----:B------:R1:W-:Y:S01]  /*0190*/  STS [UR4+0xc], R7 ;  /* 0x00000c07ff007988 */ /* 0x0003e20008000804 */
[----:B0-----:R-:W-:-:S04]  /*01a0*/  ISETP.GE.AND P0, PT, R3, UR6, PT ;  /* 0x0000000603007c0c */ /* 0x001fc8000bf06270 */
[----:B------:R-:W-:-:S13]  /*01b0*/  ISETP.GE.OR P0, PT, R7, UR7, P0 ;  /* 0x0000000707007c0c */ /* 0x000fda0008706670 */
[----:B-1----:R-:W-:Y:S05]  /*01c0*/  @P0 BRA `(.L_x_9) ;  /* 0x0000000800200947 */ /* 0x002fea0003800000 */
[----:B------:R-:W0:Y:S02]  /*01d0*/  LDCU.64 UR12, c[0x0][0x3a0] ;  /* 0x00007400ff0c77ac */ /* 0x000e240008000a00 */
.L_x_15:
[----:B-1----:R-:W1:Y:S02]  /*01e0*/  LDC.64 R22, c[0x0][0x388] ;  /* 0x0000e200ff167b82 */ /* 0x002e640000000a00 */
[----:B-1----:R-:W-:-:S05]  /*01f0*/  IMAD.WIDE R22, R3, 0xa0, R22 ;  /* 0x000000a003167825 */ /* 0x002fca00078e0216 */
[----:B0-2---:R-:W2:Y:S04]  /*0200*/  LDG.E.64 R6, desc[UR10][R22.64+0x98] ;  /* 0x0000980a16067981 */ /* 0x005ea8000c1e1b00 */
[----:B------:R-:W3:Y:S04]  /*0210*/  LDG.E.64 R8, desc[UR10][R22.64+0x90] ;  /* 0x0000900a16087981 */ /* 0x000ee8000c1e1b00 */
[----:B------:R-:W4:Y:S04]  /*0220*/  LDG.E.64 R10, desc[UR10][R22.64+0x88] ;  /* 0x0000880a160a7981 */ /* 0x000f28000c1e1b00 */
[----:B------:R-:W5:Y:S04]  /*0230*/  LDG.E.64 R12, desc[UR10][R22.64+0x80] ;  /* 0x0000800a160c7981 */ /* 0x000f68000c1e1b00 */
[----:B------:R-:W5:Y:S04]  /*0240*/  LDG.E.64 R14, desc[UR10][R22.64+0x78] ;  /* 0x0000780a160e7981 */ /* 0x000f68000c1e1b00 */
[----:B------:R-:W5:Y:S04]  /*0250*/  LDG.E.64 R16, desc[UR10][R22.64+0x70] ;  /* 0x0000700a16107981 */ /* 0x000f68000c1e1b00 */
[----:B------:R-:W5:Y:S04]  /*0260*/  LDG.E.64 R18, desc[UR10][R22.64+0x68] ;  /* 0x0000680a16127981 */ /* 0x000f68000c1e1b00 */
[----:B------:R-:W5:Y:S04]  /*0270*/  LDG.E.64 R20, desc[UR10][R22.64+0x58] ;  /* 0x0000580a16147981 */ /* 0x000f68000c1e1b00 */
[----:B------:R-:W5:Y:S04]  /*0280*/  LDG.E.U8 R26, desc[UR10][R22.64+0x60] ;  /* 0x0000600a161a7981 */ /* 0x000f68000c1e1100 */
[----:B------:R-:W5:Y:S04]  /*0290*/  LDG.E.64 R2, desc[UR10][R22.64+0x50] ;  /* 0x0000500a16027981 */ /* 0x000f68000c1e1b00 */
[----:B------:R-:W5:Y:S04]  /*02a0*/  LDG.E.64 R4, desc[UR10][R22.64+0x48] ;  /* 0x0000480a16047981 */ /* 0x000f68000c1e1b00 */
[----:B------:R-:W5:Y:S04]  /*02b0*/  LDG.E R28, desc[UR10][R22.64+0x18] ;  /* 0x0000180a161c7981 */ /* 0x000f68000c1e1900 */
[----:B------:R-:W5:Y:S04]  /*02c0*/  LDG.E R27, desc[UR10][R22.64+0x64] ;  /* 0x0000640a161b7981 */ /* 0x000f68000c1e1900 */
[----:B--2---:R1:W-:Y:S04]  /*02d0*/  STL.64 [R1+0x98], R6 ;  /* 0x0000980601007387 */ /* 0x0043e80000100a00 */
[----:B---3--:R2:W-:Y:S04]  /*02e0*/  STL.64 [R1+0x90], R8 ;  /* 0x0000900801007387 */ /* 0x0085e80000100a00 */
[----:B----4-:R3:W-:Y:S04]  /*02f0*/  STL.64 [R1+0x88], R10 ;  /* 0x0000880a01007387 */ /* 0x0107e80000100a00 */
[----:B-----5:R4:W-:Y:S04]  /*0300*/  STL.64 [R1+0x80], R12 ;  /* 0x0000800c01007387 */ /* 0x0209e80000100a00 */
[----:B------:R5:W-:Y:S04]  /*0310*/  STL.64 [R1+0x78], R14 ;  /* 0x0000780e01007387 */ /* 0x000be80000100a00 */
[----:B------:R0:W-:Y:S04]  /*0320*/  STL.64 [R1+0x70], R16 ;  /* 0x0000701001007387 */ /* 0x0001e80000100a00 */
[----:B------:R0:W-:Y:S04]  /*0330*/  STL.64 [R1+0x68], R18 ;  /* 0x0000681201007387 */ /* 0x0001e80000100a00 */
[----:B------:R0:W-:Y:S04]  /*0340*/  STL.64 [R1+0x58], R20 ;  /* 0x0000581401007387 */ /* 0x0001e80000100a00 */
[----:B-1----:R-:W5:Y:S04]  /*0350*/  LDG.E.64 R6, desc[UR10][R22.64+0x40] ;  /* 0x0000400a16067981 */ /* 0x002f68000c1e1b00 */
[----:B--2---:R-:W2:Y:S04]  /*0360*/  LDG.E.64 R8, desc[UR10][R22.64+0x38] ;  /* 0x0000380a16087981 */ /* 0x004ea8000c1e1b00 */
[----:B---3--:R-:W3:Y:S04]  /*0370*/  LDG.E.64 R10, desc[UR10][R22.64+0x30] ;  /* 0x0000300a160a7981 */ /* 0x008ee8000c1e1b00 */
[----:B----4-:R-:W4:Y:S04]  /*0380*/  LDG.E.64 R12, desc[UR10][R22.64+0x28] ;  /* 0x0000280a160c7981 */ /* 0x010f28000c1e1b00 */
[----:B-----5:R-:W5:Y:S04]  /*0390*/  LDG.E.64 R14, desc[UR10][R22.64+0x20] ;  /* 0x0000200a160e7981 */ /* 0x020f68000c1e1b00 */
[----:B0-----:R-:W5:Y:S04]  /*03a0*/  LDG.E.64 R16, desc[UR10][R22.64+0x10] ;  /* 0x0000100a16107981 */ /* 0x001f68000c1e1b00 */
[----:B------:R-:W5:Y:S04]  /*03b0*/  LDG.E.64 R18, desc[UR10][R22.64+0x8] ;  /* 0x0000080a16127981 */ /* 0x000f68000c1e1b00 */
[----:B------:R-:W5:Y:S04]  /*03c0*/  LDG.E.64 R20, desc[UR10][R22.64] ;  /* 0x0000000a16147981 */ /* 0x000f68000c1e1b00 */
[----:B------:R0:W-:Y:S04]  /*03d0*/  STL.64 [R1+0x50], R2 ;  /* 0x0000500201007387 */ /* 0x0001e80000100a00 */
[----:B------:R0:W-:Y:S04]  /*03e0*/  STL.64 [R1+0x48], R4 ;  /* 0x0000480401007387 */ /* 0x0001e80000100a00 */
[----:B------:R0:W-:Y:S04]  /*03f0*/  STL [R1+0x18], R28 ;  /* 0x0000181c01007387 */ /* 0x0001e80000100800 */
[----:B------:R0:W-:Y:S04]  /*0400*/  STL.U8 [R1+0x60], R26 ;  /* 0x0000601a01007387 */ /* 0x0001e80000100000 */
[----:B------:R0:W-:Y:S01]  /*0410*/  STL [R1+0x64], R27 ;  /* 0x0000641b01007387 */ /* 0x0001e20000100800 */
[----:B------:R-:W-:-:S03]  /*0420*/  ISETP.NE.AND P0, PT, R26, RZ, PT ;  /* 0x000000ff1a00720c */ /* 0x000fc60003f05270 */
[----:B------:R0:W-:Y:S04]  /*0430*/  STL.64 [R1+0x40], R6 ;  /* 0x0000400601007387 */ /* 0x0001e80000100a00 */
[----:B--2---:R0:W-:Y:S04]  /*0440*/  STL.64 [R1+0x38], R8 ;  /* 0x0000380801007387 */ /* 0x0041e80000100a00 */
[----:B---3--:R0:W-:Y:S04]  /*0450*/  STL.64 [R1+0x30], R10 ;  /* 0x0000300a01007387 */ /* 0x0081e80000100a00 */
[----:B----4-:R0:W-:Y:S04]  /*0460*/  STL.64 [R1+0x28], R12 ;  /* 0x0000280c01007387 */ /* 0x0101e80000100a00 */
[----:B-----5:R0:W-:Y:S04]  /*0470*/  STL.64 [R1+0x20], R14 ;  /* 0x0000200e01007387 */ /* 0x0201e80000100a00 */
[----:B------:R0:W-:Y:S04]  /*0480*/  STL.64 [R1+0x10], R16 ;  /* 0x0000101001007387 */ /* 0x0001e80000100a00 */
[----:B------:R0:W-:Y:S04]  /*0490*/  STL.64 [R1+0x8], R18 ;  /* 0x0000081201007387 */ /* 0x0001e80000100a00 */
[----:B------:R0:W-:Y:S01]  /*04a0*/  STL.64 [R1], R20 ;  /* 0x0000001401007387 */ /* 0x0001e20000100a00 */
[----:B------:R-:W-:Y:S05]  /*04b0*/  @P0 BRA `(.L_x_10) ;  /* 0x0000000400500947 */ /* 0x000fea0003800000 */
[----:B------:R-:W-:-:S13]  /*04c0*/  ISETP.GE.AND P0, PT, R25, R27, PT ;  /* 0x0000001b1900720c */ /* 0x000fda0003f06270 */
[----:B0-----:R-:W2:Y:S01]  /*04d0*/  @!P0 LDL R3, [R0] ;  /* 0x0000000000038983 */ /* 0x001ea20000100800 */
        /* <DEDUP_REMOVED lines=27> */
[----:B------:R-:W-:-:S13]  /*0690*/  ISETP.NE.AND P0, PT, R25, RZ, PT ;  /* 0x000000ff1900720c */ /* 0x000fda0003f05270 */
[----:B0-----:R-:W-:Y:S05]  /*06a0*/  @P0 BRA `(.L_x_13) ;  /* 0x0000000000300947 */ /* 0x001fea0003800000 */
[----:B------:R-:W0:Y:S04]  /*06b0*/  LDS R5, [UR4+0x8] ;  /* 0x00000804ff057984 */ /* 0x000e280008000800 */
[----:B------:R-:W1:Y:S01]  /*06c0*/  LDS R7, [UR4] ;  /* 0x00000004ff077984 */ /* 0x000e620008000800 */
[----:B0-----:R-:W-:-:S13]  /*06d0*/  ISETP.GE.AND P0, PT, R5, R20, PT ;  /* 0x000000140500720c */ /* 0x001fda0003f06270 */
[----:B-1----:R-:W-:-:S06]  /*06e0*/  @!P0 IMAD.WIDE R4, R7, 0x4, R2 ;  /* 0x0000000407048825 */ /* 0x002fcc00078e0202 */
[----:B------:R-:W2:Y:S04]  /*06f0*/  @!P0 LDG.E R4, desc[UR10][R4.64] ;  /* 0x0000000a04048981 */ /* 0x000ea8000c1e1900 */
[----:B--2---:R-:W-:Y:S04]  /*0700*/  @!P0 STS [UR4], R4 ;  /* 0x00000004ff008988 */ /* 0x004fe80008000804 */
[----:B------:R-:W0:Y:S02]  /*0710*/  @P0 LDS R7, [UR4] ;  /* 0x00000004ff070984 */ /* 0x000e240008000800 */
[----:B0-----:R-:W-:-:S06]  /*0720*/  @P0 IMAD.WIDE R2, R7, 0x4, R2 ;  /* 0x0000000407020825 */ /* 0x001fcc00078e0202 */
[----:B------:R-:W2:Y:S02]  /*0730*/  @P0 LDG.E R2, desc[UR10][R2.64] ;  /* 0x0000000a02020981 */ /* 0x000ea4000c1e1900 */
[----:B--2---:R-:W-:-:S05]  /*0740*/  @P0 IADD3 R6, PT, PT, R2, 0x1, RZ ;  /* 0x0000000102060810 */ /* 0x004fca0007ffe0ff */
[----:B------:R0:W-:Y:S01]  /*0750*/  @P0 STS [UR4], R6 ;  /* 0x00000006ff000988 */ /* 0x0001e20008000804 */
[----:B------:R-:W-:Y:S05]  /*0760*/  BRA `(.L_x_12) ;  /* 0x00000000007c7947 */ /* 0x000fea0003800000 */
.L_x_13:
[----:B------:R-:W0:Y:S02]  /*0770*/  LDC R7, c[0x0][0x3a8] ;  /* 0x0000ea00ff077b82 */ /* 0x000e240000000800 */
[----:B0-----:R-:W-:-:S05]  /*0780*/  VIADD R4, R7, 0xffffffff ;  /* 0xffffffff07047836 */ /* 0x001fca0000000000 */
[----:B------:R-:W-:-:S13]  /*0790*/  ISETP.NE.AND P0, PT, R25, R4, PT ;  /* 0x000000041900720c */ /* 0x000fda0003f05270 */
        /* <DEDUP_REMOVED lines=9> */
[----:B------:R-:W0:Y:S02]  /*0830*/  @P0 LDS R9, [UR4] ;  /* 0x00000004ff090984 */ /* 0x000e240008000800 */
[----:B0-----:R-:W-:-:S06]  /*0840*/  @P0 IMAD.WIDE R2, R9, 0x4, R2 ;  /* 0x0000000409020825 */ /* 0x001fcc00078e0202 */
[----:B------:R-:W2:Y:S02]  /*0850*/  @P0 LDG.E R2, desc[UR10][R2.64] ;  /* 0x0000000a02020981 */ /* 0x000ea4000c1e1900 */
[----:B--2---:R-:W-:-:S05]  /*0860*/  @P0 IADD3 R7, PT, PT, R2, R7, RZ ;  /* 0x0000000702070210 */ /* 0x004fca0007ffe0ff */
[----:B------:R1:W-:Y:S01]  /*0870*/  @P0 STS [UR4], R7 ;  /* 0x00000007ff000988 */ /* 0x0003e20008000804 */
[----:B------:R-:W-:Y:S05]  /*0880*/  BRA `(.L_x_12) ;  /* 0x0000000000347947 */ /* 0x000fea0003800000 */
.L_x_14:
        /* <DEDUP_REMOVED lines=11> */
[----:B--2---:R-:W-:-:S05]  /*0940*/  @P0 IADD3 R7, PT, PT, R25, 0x1, R2 ;  /* 0x0000000119070810 */ /* 0x004fca0007ffe002 */
[----:B------:R2:W-:Y:S02]  /*0950*/  @P0 STS [UR4], R7 ;  /* 0x00000007ff000988 */ /* 0x0005e40008000804 */
.L_x_12:
[----:B------:R-:W-:Y:S05]  /*0960*/  BSYNC.RECONVERGENT B0 ;  /* 0x0000000000007941 */ /* 0x000fea0003800200 */
.L_x_11:
[----:B------:R-:W-:Y:S06]  /*0970*/  BAR.SYNC.DEFER_BLOCKING 0x0 ;  /* 0x0000000000007b1d */ /* 0x000fec0000010000 */
[----:B------:R-:W3:Y:S04]  /*0980*/  LDS R2, [UR4+0xc] ;  /* 0x00000c04ff027984 */ /* 0x000ee80008000800 */
[----:B------:R-:W4:Y:S01]  /*0990*/  LDS R3, [UR4] ;  /* 0x00000004ff037984 */ /* 0x000f220008000800 */
[----:B---3--:R-:W-:Y:S01]  /*09a0*/  VIADD R2, R2, 0x1 ;  /* 0x0000000102027836 */ /* 0x008fe20000000000 */
[----:B----4-:R-:W-:-:S04]  /*09b0*/  ISETP.LT.AND P1, PT, R3, UR12, PT ;  /* 0x0000000c03007c0c */ /* 0x010fc8000bf21270 */
[----:B------:R3:W-:Y:S01]  /*09c0*/  STS [UR4+0xc], R2 ;  /* 0x00000c02ff007988 */ /* 0x0007e20008000804 */
[----:B------:R-:W-:-:S13]  /*09d0*/  ISETP.GE.AND P0, PT, R2, UR13, PT ;  /* 0x0000000d02007c0c */ /* 0x000fda000bf06270 */
[----:B---3--:R-:W-:Y:S05]  /*09e0*/  @!P0 BRA P1, `(.L_x_15) ;  /* 0xfffffff400fc8947 */ /* 0x008fea000083ffff */
[----:B------:R-:W-:Y:S05]  /*09f0*/  BRA `(.L_x_9) ;  /* 0x0000000000147947 */ /* 0x000fea0003800000 */
.L_x_10:
[----:B------:R-:W1:Y:S01]  /*0a00*/  S2UR UR5, SR_CgaCtaId ;  /* 0x00000000000579c3 */ /* 0x000e620000008800 */
[----:B------:R-:W-:Y:S01]  /*0a10*/  UMOV UR4, 0x400 ;  /* 0x0000040000047882 */ /* 0x000fe20000000000 */
[----:B0-----:R-:W-:Y:S01]  /*0a20*/  HFMA2 R2, -RZ, RZ, 0, 5.9604644775390625e-08 ;  /* 0x00000001ff027431 */ /* 0x001fe200000001ff */
[----:B-1----:R-:W-:-:S09]  /*0a30*/  ULEA UR4, UR5, UR4, 0x18 ;  /* 0x0000000405047291 */ /* 0x002fd2000f8ec0ff */
[----:B------:R3:W-:Y:S03]  /*0a40*/  STS.U8 [UR4+0x4], R2 ;  /* 0x00000402ff007988 */ /* 0x0007e60008000004 */
.L_x_9:
[----:B---3--:R-:W3:Y:S02]  /*0a50*/  LDS.U8 R2, [UR4+0x4] ;  /* 0x00000404ff027984 */ /* 0x008ee40008000000 */
[----:B---3--:R-:W-:-:S13]  /*0a60*/  ISETP.NE.AND P0, PT, R2, RZ, PT ;  /* 0x000000ff0200720c */ /* 0x008fda0003f05270 */
[----:B------:R-:W-:Y:S05]  /*0a70*/  @!P0 EXIT ;  /* 0x000000000000894d */ /* 0x000fea0003800000 */
[----:B------:R-:W3:Y:S04]  /*0a80*/  LDL R2, [R0] ;  /* 0x0000000000027983 */ /* 0x000ee80000100800 */
[----:B------:R-:W3:Y:S02]  /*0a90*/  LDS R3, [UR4+0x8] ;  /* 0x00000804ff037984 */ /* 0x000ee40008000800 */
[----:B---3--:R-:W-:-:S13]  /*0aa0*/  ISETP.NE.AND P0, PT, R2, R3, PT ;  /* 0x000000030200720c */ /* 0x008fda0003f05270 */
[----:B------:R-:W-:Y:S05]  /*0ab0*/  @P0 EXIT ;  /* 0x000000000000094d */ /* 0x000fea0003800000 */
[----:B------:R-:W-:Y:S01]  /*0ac0*/  IMAD.U32 R4, R25, 0x4, R0 ;  /* 0x0000000419047824 */ /* 0x000fe200078e0000 */
[----:B------:R-:W3:Y:S05]  /*0ad0*/  LDC.64 R2, c[0x0][0x398] ;  /* 0x0000e600ff027b82 */ /* 0x000eea0000000a00 */
[----:B------:R-:W4:Y:S01]  /*0ae0*/  LDL.64 R4, [R4+0x68] ;  /* 0x0000680004047983 */ /* 0x000f220000100a00 */
[----:B------:R-:W-:Y:S02]  /*0af0*/  MOV R9, 0x1 ;  /* 0x0000000100097802 */ /* 0x000fe40000000f00 */
[----:B012---:R-:W0:Y:S01]  /*0b00*/  LDC.64 R6, c[0x0][0x390] ;  /* 0x0000e400ff067b82 */ /* 0x007e220000000a00 */
[----:B---3--:R-:W-:-:S05]  /*0b10*/  IMAD.WIDE.U32 R2, R24, 0x4, R2 ;  /* 0x0000000418027825 */ /* 0x008fca00078e0002 */
[----:B------:R-:W-:Y:S01]  /*0b20*/  STG.E desc[UR10][R2.64], R9 ;  /* 0x0000000902007986 */ /* 0x000fe2000c10190a */
[----:B0-----:R-:W-:-:S05]  /*0b30*/  IMAD.WIDE.U32 R24, R24, 0x8, R6 ;  /* 0x0000000818187825 */ /* 0x001fca00078e0006 */
[----:B----4-:R-:W-:Y:S01]  /*0b40*/  STG.E.64 desc[UR10][R24.64], R4 ;  /* 0x0000000418007986 */ /* 0x010fe2000c101b0a */
[----:B------:R-:W-:Y:S05]  /*0b50*/  EXIT ;  /* 0x000000000000794d */ /* 0x000fea0003800000 */
.L_x_16:
        /* <DEDUP_REMOVED lines=10> */
.L_x_43:


//--------------------- .text._Z5rangePiP5dNodePS_S_iiiS_ --------------------------
	.section	.text._Z5rangePiP5dNodePS_S_iiiS_,"ax",@progbits
	.align	128
        .global         _Z5rangePiP5dNodePS_S_iiiS_
        .type           _Z5rangePiP5dNodePS_S_iiiS_,@function
        .size           _Z5rangePiP5dNodePS_S_iiiS_,(.L_x_44 - _Z5rangePiP5dNodePS_S_iiiS_)
        .other          _Z5rangePiP5dNodePS_S_iiiS_,@"STO_CUDA_ENTRY STV_DEFAULT"
_Z5rangePiP5dNodePS_S_iiiS_:
.text._Z5rangePiP5dNodePS_S_iiiS_:
[----:B------:R-:W0:Y:S01]  /*0000*/  LDC R1, c[0x0][0x37c] ;  /* 0x0000df00ff017b82 */ /* 0x000e220000000800 */
[----:B------:R-:W1:Y:S07]  /*0010*/  S2R R5, SR_CTAID.X ;  /* 0x0000000000057919 */ /* 0x000e6e0000002500 */
[----:B------:R-:W2:Y:S01]  /*0020*/  LDC.64 R2, c[0x0][0x3b0] ;  /* 0x0000ec00ff027b82 */ /* 0x000ea20000000a00 */
[----:B------:R-:W3:Y:S01]  /*0030*/  LDCU.64 UR10, c[0x0][0x358] ;  /* 0x00006b00ff0a77ac */ /* 0x000ee20008000a00 */
[----:B0-----:R-:W-:-:S02]  /*0040*/  VIADD R1, R1, 0xffffff60 ;  /* 0xffffff6001017836 */ /* 0x001fc40000000000 */
[----:B-1----:R-:W-:-:S04]  /*0050*/  IMAD.SHL.U32 R7, R5, 0x2, RZ ;  /* 0x0000000205077824 */ /* 0x002fc800078e00ff */
[----:B--2---:R-:W-:-:S05]  /*0060*/  IMAD.WIDE.U32 R2, R7, 0x4, R2 ;  /* 0x0000000407027825 */ /* 0x004fca00078e0002 */
[----:B---3--:R-:W2:Y:S04]  /*0070*/  LDG.E R13, desc[UR10][R2.64] ;  /* 0x0000000a020d7981 */ /* 0x008ea8000c1e1900 */
[----:B------:R-:W2:Y:S01]  /*0080*/  LDG.E R14, desc[UR10][R2.64+0x4] ;  /* 0x0000040a020e7981 */ /* 0x000ea2000c1e1900 */
[----:B------:R-:W0:Y:S01]  /*0090*/  S2UR UR5, SR_CgaCtaId ;  /* 0x00000000000579c3 */ /* 0x000e220000008800 */
[----:B------:R-:W-:Y:S01]  /*00a0*/  UMOV UR4, 0x400 ;  /* 0x0000040000047882 */ /* 0x000fe20000000000 */
[----:B------:R-:W-:Y:S02]  /*00b0*/  IMAD.MOV.U32 R12, RZ, RZ, RZ ;  /* 0x000000ffff0c7224 */ /* 0x000fe400078e00ff */
[----:B------:R-:W-:Y:S01]  /*00c0*/  IMAD.MOV.U32 R15, RZ, RZ, RZ ;  /* 0x000000ffff0f7224 */ /* 0x000fe200078e00ff */
[----:B0-----:R-:W-:-:S09]  /*00d0*/  ULEA UR4, UR5, UR4, 0x18 ;  /* 0x0000000405047291 */ /* 0x001fd2000f8ec0ff */
[----:B--2---:R-:W-:Y:S01]  /*00e0*/  STS.128 [UR4], R12 ;  /* 0x0000000cff007988 */ /* 0x004fe20008000c04 */
[----:B------:R-:W-:Y:S06]  /*00f0*/  BAR.SYNC.DEFER_BLOCKING 0x0 ;  /* 0x0000000000007b1d */ /* 0x000fec0000010000 */
[----:B------:R-:W0:Y:S02]  /*0100*/  LDS.128 R8, [UR4] ;  /* 0x00000004ff087984 */ /* 0x000e240008000c00 */
[----:B0-----:R-:W-:-:S04]  /*0110*/  ISETP.NE.AND P0, PT, R10, -0x1, PT ;  /* 0xffffffff0a00780c */ /* 0x001fc80003f05270 */
[----:B------:R-:W-:-:S13]  /*0120*/  ISETP.EQ.OR P0, PT, R9, -0x1, !P0 ;  /* 0xffffffff0900780c */ /* 0x000fda0004702670 */
[----:B------:R-:W-:Y:S05]  /*0130*/  @P0 EXIT ;  /* 0x000000000000094d */ /* 0x000fea0003800000 */
[----:B------:R-:W0:Y:S01]  /*0140*/  LDC.64 R2, c[0x0][0x388] ;  /* 0x0000e200ff027b82 */ /* 0x000e220000000a00 */
[----:B------:R-:W1:Y:S01]  /*0150*/  LDCU UR5, c[0x0][0x3a8] ;  /* 0x00007500ff0577ac */ /* 0x000e620008000800 */
[----:B0-----:R-:W-:-:S05]  /*0160*/  IMAD.WIDE R2, R8, 0xa0, R2 ;  /* 0x000000a008027825 */ /* 0x001fca00078e0202 */
[----:B------:R-:W2:Y:S04]  /*0170*/  LDG.E.64 R10, desc[UR10][R2.64+0x98] ;  /* 0x0000980a020a7981 */ /* 0x000ea8000c1e1b00 */
[----:B------:R-:W3:Y:S04]  /*0180*/  LDG.E.64 R12, desc[UR10][R2.64+0x90] ;  /* 0x0000900a020c7981 */ /* 0x000ee8000c1e1b00 */
[----:B------:R-:W4:Y:S04]  /*0190*/  LDG.E.64 R14, desc[UR10][R2.64+0x88] ;  /* 0x0000880a020e7981 */ /* 0x000f28000c1e1b00 */
[----:B------:R-:W5:Y:S04]  /*01a0*/  LDG.E.64 R22, desc[UR10][R2.64+0x80] ;  /* 0x0000800a02167981 */ /* 0x000f68000c1e1b00 */
[----:B------:R-:W5:Y:S04]  /*01b0*/  LDG.E.64 R24, desc[UR10][R2.64+0x78] ;  /* 0x0000780a02187981 */ /* 0x000f68000c1e1b00 */
[----:B------:R-:W5:Y:S04]  /*01c0*/  LDG.E.64 R16, desc[UR10][R2.64+0x70] ;  /* 0x0000700a02107981 */ /* 0x000f68000c1e1b00 */
[----:B------:R-:W5:Y:S04]  /*01d0*/  LDG.E.64 R18, desc[UR10][R2.64+0x68] ;  /* 0x0000680a02127981 */ /* 0x000f68000c1e1b00 */
[----:B------:R-:W5:Y:S04]  /*01e0*/  LDG.E.64 R6, desc[UR10][R2.64+0x58] ;  /* 0x0000580a02067981 */ /* 0x000f68000c1e1b00 */
[----:B------:R-:W5:Y:S04]  /*01f0*/  LDG.E.64 R28, desc[UR10][R2.64+0x50] ;  /* 0x0000500a021c7981 */ /* 0x000f68000c1e1b00 */
[----:B------:R-:W5:Y:S04]  /*0200*/  LDG.E.64 R20, desc[UR10][R2.64+0x38] ;  /* 0x0000380a02147981 */ /* 0x000f68000c1e1b00 */
[----:B------:R-:W5:Y:S04]  /*0210*/  LDG.E.64 R26, desc[UR10][R2.64+0x30] ;  /* 0x0000300a021a7981 */ /* 0x000f68000c1e1b00 */
[----:B------:R-:W5:Y:S04]  /*0220*/  LDG.E R9, desc[UR10][R2.64+0x18] ;  /* 0x0000180a02097981 */ /* 0x000f68000c1e1900 */
[----:B------:R-:W5:Y:S04]  /*0230*/  LDG.E.U8 R4, desc[UR10][R2.64+0x60] ;  /* 0x0000600a02047981 */ /* 0x000f68000c1e1100 */
[----:B--2---:R-:W-:Y:S04]  /*0240*/  STL.64 [R1+0x98], R10 ;  /* 0x0000980a01007387 */ /* 0x004fe80000100a00 */
[----:B---3--:R-:W-:Y:S04]  /*0250*/  STL.64 [R1+0x90], R12 ;  /* 0x0000900c01007387 */ /* 0x008fe80000100a00 */
[----:B----4-:R-:W-:Y:S04]  /*0260*/  STL.64 [R1+0x88], R14 ;  /* 0x0000880e01007387 */ /* 0x010fe80000100a00 */
[----:B-----5:R-:W-:Y:S04]  /*0270*/  STL.64 [R1+0x80], R22 ;  /* 0x0000801601007387 */ /* 0x020fe80000100a00 */
[----:B------:R0:W-:Y:S04]  /*0280*/  STL.64 [R1+0x78], R24 ;  /* 0x0000781801007387 */ /* 0x0001e80000100a00 */
[----:B------:R2:W-:Y:S04]  /*0290*/  STL.64 [R1+0x70], R16 ;  /* 0x0000701001007387 */ /* 0x0005e80000100a00 */
[----:B------:R3:W-:Y:S04]  /*02a0*/  STL.64 [R1+0x68], R18 ;  /* 0x0000681201007387 */ /* 0x0007e80000100a00 */
[----:B------:R4:W-:Y:S01]  /*02b0*/  STL.64 [R1+0x58], R6 ;  /* 0x0000580601007387 */ /* 0x0009e20000100a00 */
[----:B0-----:R-:W0:Y:S03]  /*02c0*/  LDC R25, c[0x0][0x3a0] ;  /* 0x0000e800ff197b82 */ /* 0x001e260000000800 */
[----:B--2---:R-:W2:Y:S04]  /*02d0*/  LDG.E.64 R16, desc[UR10][R2.64+0x48] ;  /* 0x0000480a02107981 */ /* 0x004ea8000c1e1b00 */
[----:B---3--:R-:W3:Y:S04]  /*02e0*/  LDG.E.64 R18, desc[UR10][R2.64+0x40] ;  /* 0x0000400a02127981 */ /* 0x008ee8000c1e1b00 */
[----:B----4-:R-:W4:Y:S04]  /*02f0*/  LDG.E.64 R6, desc[UR10][R2.64+0x28] ;  /* 0x0000280a02067981 */ /* 0x010f28000c1e1b00 */
[----:B------:R-:W5:Y:S04]  /*0300*/  LDG.E.64 R10, desc[UR10][R2.64+0x20] ;  /* 0x0000200a020a7981 */ /* 0x000f68000c1e1b00 */
[----:B------:R-:W5:Y:S04]  /*0310*/  LDG.E.64 R12, desc[UR10][R2.64+0x10] ;  /* 0x0000100a020c7981 */ /* 0x000f68000c1e1b00 */
[----:B------:R-:W5:Y:S04]  /*0320*/  LDG.E.64 R14, desc[UR10][R2.64+0x8] ;  /* 0x0000080a020e7981 */ /* 0x000f68000c1e1b00 */
[----:B------:R-:W5:Y:S04]  /*0330*/  LDG.E.64 R22, desc[UR10][R2.64] ;  /* 0x0000000a02167981 */ /* 0x000f68000c1e1b00 */
[----:B------:R0:W5:Y:S01]  /*0340*/  LDG.E R24, desc[UR10][R2.64+0x64] ;  /* 0x0000640a02187981 */ /* 0x000162000c1e1900 */
[----:B-1----:R-:W-:-:S03]  /*0350*/  ISETP.GE.AND P0, PT, R8, UR5, PT ;  /* 0x0000000508007c0c */ /* 0x002fc6000bf06270 */
[----:B------:R1:W-:Y:S01]  /*0360*/  STL.64 [R1+0x50], R28 ;  /* 0x0000501c01007387 */ /* 0x0003e20000100a00 */
[----:B0-----:R-:W-:-:S03]  /*0370*/  ISETP.LT.OR P0, PT, R25, 0x1, P0 ;  /* 0x000000011900780c */ /* 0x001fc60000701670 */
[----:B------:R1:W-:Y:S04]  /*0380*/  STL.64 [R1+0x38], R20 ;  /* 0x0000381401007387 */ /* 0x0003e80000100a00 */
[----:B------:R1:W-:Y:S01]  /*0390*/  STL.64 [R1+0x30], R26 ;  /* 0x0000301a01007387 */ /* 0x0003e20000100a00 */
[----:B------:R-:W0:Y:S03]  /*03a0*/  S2R R3, SR_TID.X ;  /* 0x0000000000037919 */ /* 0x000e260000002100 */
[----:B------:R1:W-:Y:S04]  /*03b0*/  STL [R1+0x18], R9 ;  /* 0x0000180901007387 */ /* 0x0003e80000100800 */
[----:B------:R1:W-:Y:S01]  /*03c0*/  STL.U8 [R1+0x60], R4 ;  /* 0x0000600401007387 */ /* 0x0003e20000100000 */
[----:B------:R-:W-:Y:S01]  /*03d0*/  ISETP.NE.OR P0, PT, R4, RZ, P0 ;  /* 0x000000ff0400720c */ /* 0x000fe20000705670 */
[----:B------:R-:W-:-:S02]  /*03e0*/  IMAD.MOV.U32 R0, RZ, RZ, R8 ;  /* 0x000000ffff007224 */ /* 0x000fc400078e0008 */
[----:B------:R-:W-:Y:S01]  /*03f0*/  IMAD.MOV.U32 R2, RZ, RZ, R1 ;  /* 0x000000ffff027224 */ /* 0x000fe200078e0001 */
[----:B--2---:R1:W-:Y:S04]  /*0400*/  STL.64 [R1+0x48], R16 ;  /* 0x0000481001007387 */ /* 0x0043e80000100a00 */
[----:B---3--:R1:W-:Y:S04]  /*0410*/  STL.64 [R1+0x40], R18 ;  /* 0x0000401201007387 */ /* 0x0083e80000100a00 */
[----:B----4-:R1:W-:Y:S04]  /*0420*/  STL.64 [R1+0x28], R6 ;  /* 0x0000280601007387 */ /* 0x0103e80000100a00 */
[----:B-----5:R1:W-:Y:S04]  /*0430*/  STL.64 [R1+0x20], R10 ;  /* 0x0000200a01007387 */ /* 0x0203e80000100a00 */
[----:B------:R1:W-:Y:S04]  /*0440*/  STL.64 [R1+0x10], R12 ;  /* 0x0000100c01007387 */ /* 0x0003e80000100a00 */
[----:B------:R1:W-:Y:S04]  /*0450*/  STL.64 [R1+0x8], R14 ;  /* 0x0000080e01007387 */ /* 0x0003e80000100a00 */
[----:B------:R1:W-:Y:S04]  /*0460*/  STL.64 [R1], R22 ;  /* 0x0000001601007387 */ /* 0x0003e80000100a00 */
[----:B------:R1:W-:Y:S01]  /*0470*/  STL [R1+0x64], R24 ;  /* 0x0000641801007387 */ /* 0x0003e20000100800 */
[----:B0-----:R-:W-:Y:S05]  /*0480*/  @P0 BRA `(.L_x_17) ;  /* 0x0000000400f00947 */ /* 0x001fea0003800000 */
[----:B-1----:R-:W-:-:S07]  /*0490*/  IMAD R4, R3, 0x4, R2 ;  /* 0x0000000403047824 */ /* 0x002fce00078e0202 */
.L_x_22:
[----:B------:R-:W-:-:S13]  /*04a0*/  ISETP.GE.AND P0, PT, R3, R24, PT ;  /* 0x000000180300720c */ /* 0x000fda0003f06270 */
[----:B------:R-:W2:Y:S01]  /*04b0*/  @!P0 LDL R7, [R4] ;  /* 0x0000000004078983 */ /* 0x000ea20000100800 */
[----:B------:R-:W0:Y:S01]  /*04c0*/  S2UR UR8, SR_CgaCtaId ;  /* 0x00000000000879c3 */ /* 0x000e220000008800 */
[----:B------:R-:W-:Y:S01]  /*04d0*/  IMAD.MOV.U32 R8, RZ, RZ, 0x7fffffff ;  /* 0x7fffffffff087424 */ /* 0x000fe200078e00ff */
[----:B------:R-:W-:Y:S01]  /*04e0*/  UMOV UR7, 0x400 ;  /* 0x0000040000077882 */ /* 0x000fe20000000000 */
[----:B------:R-:W-:Y:S01]  /*04f0*/  STS [UR4+0x14], RZ ;  /* 0x000014ffff007988 */ /* 0x000fe20008000804 */
[----:B------:R-:W-:Y:S01]  /*0500*/  VOTEU.ANY UR5, UPT, PT ;  /* 0x0000000000057886 */ /* 0x000fe200038e0100 */
[----:B------:R-:W-:Y:S01]  /*0510*/  BSSY.RECONVERGENT B0, `(.L_x_18) ;  /* 0x0000040000007945 */ /* 0x000fe20003800200 */
[----:B------:R-:W-:Y:S01]  /*0520*/  UFLO.U32 UR6, UR5 ;  /* 0x00000005000672bd */ /* 0x000fe200080e0000 */
[----:B------:R-:W-:Y:S01]  /*0530*/  STS [UR4+0x18], R8 ;  /* 0x00001808ff007988 */ /* 0x000fe20008000804 */
[----:B------:R-:W-:Y:S01]  /*0540*/  UIADD3 UR5, UPT, UPT, UR7, 0x18, URZ ;  /* 0x0000001807057890 */ /* 0x000fe2000fffe0ff */
[----:B------:R-:W1:Y:S01]  /*0550*/  S2R R6, SR_LANEID ;  /* 0x0000000000067919 */ /* 0x000e620000000000 */
[----:B0-----:R-:W-:-:S02]  /*0560*/  ULEA UR4, UR8, UR7, 0x18 ;  /* 0x0000000708047291 */ /* 0x001fc4000f8ec0ff */
[----:B------:R-:W-:-:S07]  /*0570*/  ULEA UR5, UR8, UR5, 0x18 ;  /* 0x0000000508057291 */ /* 0x000fce000f8ec0ff */
[----:B------:R-:W2:Y:S01]  /*0580*/  @!P0 LDS R0, [UR4+0x4] ;  /* 0x00000404ff008984 */ /* 0x000ea20008000800 */
[----:B------:R-:W-:Y:S01]  /*0590*/  BAR.SYNC.DEFER_BLOCKING 0x0 ;  /* 0x0000000000007b1d */ /* 0x000fe20000010000 */
[----:B--2---:R-:W-:Y:S02]  /*05a0*/  @!P0 IMAD.IADD R7, R0, 0x1, -R7 ;  /* 0x0000000100078824 */ /* 0x004fe400078e0a07 */
[----:B------:R-:W-:-:S03]  /*05b0*/  IMAD.MOV.U32 R0, RZ, RZ, 0x7fffffff ;  /* 0x7fffffffff007424 */ /* 0x000fc600078e00ff */
[----:B------:R-:W-:-:S05]  /*05c0*/  @!P0 IABS R7, R7 ;  /* 0x0000000700078213 */ /* 0x000fca0000000000 */
[----:B------:R-:W-:Y:S01]  /*05d0*/  @!P0 IMAD.MOV.U32 R0, RZ, RZ, R7 ;  /* 0x000000ffff008224 */ /* 0x000fe200078e0007 */
[----:B-1----:R-:W-:-:S04]  /*05e0*/  ISETP.EQ.U32.AND P0, PT, R6, UR6, PT ;  /* 0x0000000606007c0c */ /* 0x002fc8000bf02070 */
[----:B------:R-:W-:-:S13]  /*05f0*/  CREDUX.MIN.S32 UR9, R0 ;  /* 0x00000000000972cc */ /* 0x000fda0000008200 */
[----:B------:R-:W-:-:S05]  /*0600*/  IMAD.U32 R6, RZ, RZ, UR9 ;  /* 0x00000009ff067e24 */ /* 0x000fca000f8e00ff */
[----:B------:R-:W-:Y:S04]  /*0610*/  @P0 ATOMS.MIN.S32 RZ, [UR5], R6 ;  /* 0x00000006ffff098c */ /* 0x000fe80008800205 */
[----:B------:R-:W0:Y:S02]  /*0620*/  LDS R7, [UR4+0x18] ;  /* 0x00001804ff077984 */ /* 0x000e240008000800 */
[----:B0-----:R-:W-:-:S13]  /*0630*/  ISETP.NE.AND P0, PT, R7, R0, PT ;  /* 0x000000000700720c */ /* 0x001fda0003f05270 */
[----:B------:R-:W-:Y:S05]  /*0640*/  @P0 BRA `(.L_x_19) ;  /* 0x0000000000b00947 */ /* 0x000fea0003800000 */
[----:B------:R0:W-:Y:S01]  /*0650*/  STS [UR4+0x14], R3 ;  /* 0x00001403ff007988 */ /* 0x0001e20008000804 */
[----:B------:R-:W1:Y:S01]  /*0660*/  LDC.64 R6, c[0x0][0x380] ;  /* 0x0000e000ff067b82 */ /* 0x000e620000000a00 */
[----:B------:R-:W-:-:S13]  /*0670*/  ISETP.NE.AND P0, PT, R3, RZ, PT ;  /* 0x000000ff0300720c */ /* 0x000fda0003f05270 */
[----:B0-----:R-:W-:Y:S05]  /*0680*/  @P0 BRA `(.L_x_20) ;  /* 0x00000000002c0947 */ /* 0x001fea0003800000 */
[----:B------:R-:W0:Y:S02]  /*0690*/  LDS.64 R8, [UR4] ;  /* 0x00000004ff087984 */ /* 0x000e240008000a00 */
[----:B0-----:R-:W-:-:S13]  /*06a0*/  ISETP.GE.AND P0, PT, R9, R22, PT ;  /* 0x000000160900720c */ /* 0x001fda0003f06270 */
[----:B-1----:R-:W-:-:S06]  /*06b0*/  @!P0 IMAD.WIDE R8, R8, 0x4, R6 ;  /* 0x0000000408088825 */ /* 0x002fcc00078e0206 */
[----:B------:R-:W2:Y:S04]  /*06c0*/  @!P0 LDG.E R8, desc[UR10][R8.64] ;  /* 0x0000000a08088981 */ /* 0x000ea8000c1e1900 */
[----:B--2---:R-:W-:Y:S04]  /*06d0*/  @!P0 STS [UR4], R8 ;  /* 0x00000008ff008988 */ /* 0x004fe80008000804 */
[----:B------:R-:W0:Y:S02]  /*06e0*/  @P0 LDS R11, [UR4] ;  /* 0x00000004ff0b0984 */ /* 0x000e240008000800 */
[----:B0-----:R-:W-:-:S06]  /*06f0*/  @P0 IMAD.WIDE R6, R11, 0x4, R6 ;  /* 0x000000040b060825 */ /* 0x001fcc00078e0206 */
[----:B------:R-:W2:Y:S02]  /*0700*/  @P0 LDG.E R6, desc[UR10][R6.64] ;  /* 0x0000000a06060981 */ /* 0x000ea4000c1e1900 */
[----:B--2---:R-:W-:-:S05]  /*0710*/  @P0 VIADD R0, R6, 0x1 ;  /* 0x0000000106000836 */ /* 0x004fca0000000000 */
[----:B------:R2:W-:Y:S01]  /*0720*/  @P0 STS [UR4], R0 ;  /* 0x00000000ff000988 */ /* 0x0005e20008000804 */
[----:B------:R-:W-:Y:S05]  /*0730*/  BRA `(.L_x_19) ;  /* 0x0000000000747947 */ /* 0x000fea0003800000 */
.L_x_20:
[----:B------:R-:W0:Y:S02]  /*0740*/  LDC R11, c[0x0][0x3a4] ;  /* 0x0000e900ff0b7b82 */ /* 0x000e240000000800 */
[----:B0-----:R-:W-:-:S05]  /*0750*/  VIADD R0, R11, 0xffffffff ;  /* 0xffffffff0b007836 */ /* 0x001fca0000000000 */
[----:B------:R-:W-:-:S13]  /*0760*/  ISETP.NE.AND P0, PT, R3, R0, PT ;  /* 0x000000000300720c */ /* 0x000fda0003f05270 */
[----:B------:R-:W-:Y:S05]  /*0770*/  @P0 BRA `(.L_x_21) ;  /* 0x0000000000340947 */ /* 0x000fea0003800000 */
[----:B------:R-:W2:Y:S04]  /*0780*/  LDL R0, [R4] ;  /* 0x0000000004007983 */ /* 0x000ea80000100800 */
[----:B------:R-:W2:Y:S02]  /*0790*/  LDS.64 R8, [UR4] ;  /* 0x00000004ff087984 */ /* 0x000ea40008000a00 */
        /* <DEDUP_REMOVED lines=8> */
[----:B--2---:R-:W-:-:S05]  /*0820*/  @P0 IMAD.IADD R10, R6, 0x1, R11 ;  /* 0x00000001060a0824 */ /* 0x004fca00078e020b */
[----:B------:R1:W-:Y:S01]  /*0830*/  @P0 STS [UR4], R10 ;  /* 0x0000000aff000988 */ /* 0x0003e20008000804 */
[----:B------:R-:W-:Y:S05]  /*0840*/  BRA `(.L_x_19) ;  /* 0x0000000000307947 */ /* 0x000fea0003800000 */
.L_x_21:
        /* <DEDUP_REMOVED lines=12> */
.L_x_19:
[----:B------:R-:W-:Y:S05]  /*0910*/  BSYNC.RECONVERGENT B0 ;  /* 0x0000000000007941 */ /* 0x000fea0003800200 */
.L_x_18:
[----:B--2---:R-:W2:Y:S01]  /*0920*/  LDS R0, [UR4] ;  /* 0x00000004ff007984 */ /* 0x004ea20008000800 */
[----:B------:R-:W2:Y:S08]  /*0930*/  LDC.64 R26, c[0x0][0x388] ;  /* 0x0000e200ff1a7b82 */ /* 0x000eb00000000a00 */
[----:B------:R-:W3:Y:S01]  /*0940*/  LDC R25, c[0x0][0x3a0] ;  /* 0x0000e800ff197b82 */ /* 0x000ee20000000800 */
[----:B--2---:R-:W-:-:S05]  /*0950*/  IMAD.WIDE R26, R0, 0xa0, R26 ;  /* 0x000000a0001a7825 */ /* 0x004fca00078e021a */
[----:B01----:R-:W2:Y:S04]  /*0960*/  LDG.E.64 R10, desc[UR10][R26.64+0x98] ;  /* 0x0000980a1a0a7981 */ /* 0x003ea8000c1e1b00 */
[----:B------:R-:W4:Y:S04]  /*0970*/  LDG.E.64 R12, desc[UR10][R26.64+0x90] ;  /* 0x0000900a1a0c7981 */ /* 0x000f28000c1e1b00 */
[----:B------:R-:W5:Y:S04]  /*0980*/  LDG.E.64 R14, desc[UR10][R26.64+0x88] ;  /* 0x0000880a1a0e7981 */ /* 0x000f68000c1e1b00 */
[----:B------:R-:W3:Y:S04]  /*0990*/  LDG.E.64 R16, desc[UR10][R26.64+0x80] ;  /* 0x0000800a1a107981 */ /* 0x000ee8000c1e1b00 */
[----:B------:R-:W3:Y:S04]  /*09a0*/  LDG.E.64 R18, desc[UR10][R26.64+0x78] ;  /* 0x0000780a1a127981 */ /* 0x000ee8000c1e1b00 */
[----:B------:R-:W3:Y:S04]  /*09b0*/  LDG.E.64 R20, desc[UR10][R26.64+0x70] ;  /* 0x0000700a1a147981 */ /* 0x000ee8000c1e1b00 */
[----:B------:R-:W3:Y:S04]  /*09c0*/  LDG.E.64 R22, desc[UR10][R26.64+0x68] ;  /* 0x0000680a1a167981 */ /* 0x000ee8000c1e1b00 */
[----:B------:R-:W3:Y:S04]  /*09d0*/  LDG.E.64 R28, desc[UR10][R26.64+0x58] ;  /* 0x0000580a1a1c7981 */ /* 0x000ee8000c1e1b00 */
[----:B------:R-:W3:Y:S04]  /*09e0*/  LDG.E.64 R8, desc[UR10][R26.64+0x50] ;  /* 0x0000500a1a087981 */ /* 0x000ee8000c1e1b00 */
[----:B------:R-:W3:Y:S04]  /*09f0*/  LDG.E.64 R6, desc[UR10][R26.64+0x48] ;  /* 0x0000480a1a067981 */ /* 0x000ee8000c1e1b00 */
[----:B------:R-:W3:Y:S04]  /*0a00*/  LDG.E R24, desc[UR10][R26.64+0x64] ;  /* 0x0000640a1a187981 */ /* 0x000ee8000c1e1900 */
[----:B--2---:R0:W-:Y:S04]  /*0a10*/  STL.64 [R1+0x98], R10 ;  /* 0x0000980a01007387 */ /* 0x0041e80000100a00 */
[----:B----4-:R-:W-:Y:S04]  /*0a20*/  STL.64 [R1+0x90], R12 ;  /* 0x0000900c01007387 */ /* 0x010fe80000100a00 */
[----:B-----5:R-:W-:Y:S04]  /*0a30*/  STL.64 [R1+0x88], R14 ;  /* 0x0000880e01007387 */ /* 0x020fe80000100a00 */
[----:B---3--:R-:W-:Y:S04]  /*0a40*/  STL.64 [R1+0x80], R16 ;  /* 0x0000801001007387 */ /* 0x008fe80000100a00 */
[----:B------:R-:W-:Y:S04]  /*0a50*/  STL.64 [R1+0x78], R18 ;  /* 0x0000781201007387 */ /* 0x000fe80000100a00 */
[----:B------:R-:W-:Y:S04]  /*0a60*/  STL.64 [R1+0x70], R20 ;  /* 0x0000701401007387 */ /* 0x000fe80000100a00 */
[----:B------:R-:W-:Y:S04]  /*0a70*/  STL.64 [R1+0x68], R22 ;  /* 0x0000681601007387 */ /* 0x000fe80000100a00 */
[----:B------:R1:W-:Y:S04]  /*0a80*/  STL.64 [R1+0x58], R28 ;  /* 0x0000581c01007387 */ /* 0x0003e80000100a00 */
[----:B------:R2:W-:Y:S04]  /*0a90*/  STL.64 [R1+0x50], R8 ;  /* 0x0000500801007387 */ /* 0x0005e80000100a00 */
[----:B0-----:R-:W3:Y:S04]  /*0aa0*/  LDG.E.64 R10, desc[UR10][R26.64+0x38] ;  /* 0x0000380a1a0a7981 */ /* 0x001ee8000c1e1b00 */
[----:B-1----:R-:W4:Y:S04]  /*0ab0*/  LDG.E R28, desc[UR10][R26.64+0x18] ;  /* 0x0000180a1a1c7981 */ /* 0x002f28000c1e1900 */
[----:B--2---:R-:W2:Y:S04]  /*0ac0*/  LDG.E.64 R8, desc[UR10][R26.64+0x40] ;  /* 0x0000400a1a087981 */ /* 0x004ea8000c1e1b00 */
[----:B------:R-:W5:Y:S04]  /*0ad0*/  LDG.E.64 R12, desc[UR10][R26.64+0x30] ;  /* 0x0000300a1a0c7981 */ /* 0x000f68000c1e1b00 */
[----:B------:R-:W5:Y:S04]  /*0ae0*/  LDG.E.64 R14, desc[UR10][R26.64+0x28] ;  /* 0x0000280a1a0e7981 */ /* 0x000f68000c1e1b00 */
[----:B------:R-:W5:Y:S04]  /*0af0*/  LDG.E.64 R16, desc[UR10][R26.64+0x20] ;  /* 0x0000200a1a107981 */ /* 0x000f68000c1e1b00 */
[----:B------:R-:W5:Y:S04]  /*0b00*/  LDG.E.64 R18, desc[UR10][R26.64+0x10] ;  /* 0x0000100a1a127981 */ /* 0x000f68000c1e1b00 */
[----:B------:R-:W5:Y:S04]  /*0b10*/  LDG.E.64 R20, desc[UR10][R26.64+0x8] ;  /* 0x0000080a1a147981 */ /* 0x000f68000c1e1b00 */
[----:B------:R-:W5:Y:S04]  /*0b20*/  LDG.E.64 R22, desc[UR10][R26.64] ;  /* 0x0000000a1a167981 */ /* 0x000f68000c1e1b00 */
[----:B------:R-:W5:Y:S04]  /*0b30*/  LDG.E.U8 R29, desc[UR10][R26.64+0x60] ;  /* 0x0000600a1a1d7981 */ /* 0x000f68000c1e1100 */
[----:B------:R0:W-:Y:S02]  /*0b40*/  STL.64 [R1+0x48], R6 ;  /* 0x0000480601007387 */ /* 0x0001e40000100a00 */
[----:B0-----:R-:W0:Y:S02]  /*0b50*/  LDC R7, c[0x0][0x3a8] ;  /* 0x0000ea00ff077b82 */ /* 0x001e240000000800 */
[----:B------:R1:W-:Y:S01]  /*0b60*/  STL [R1+0x64], R24 ;  /* 0x0000641801007387 */ /* 0x0003e20000100800 */
[----:B0-----:R-:W-:-:S04]  /*0b70*/  ISETP.GE.AND P0, PT, R0, R7, PT ;  /* 0x000000070000720c */ /* 0x001fc80003f06270 */
[----:B------:R-:W-:Y:S01]  /*0b80*/  ISETP.LT.OR P0, PT, R25, 0x1, P0 ;  /* 0x000000011900780c */ /* 0x000fe20000701670 */
[----:B---3--:R1:W-:Y:S04]  /*0b90*/  STL.64 [R1+0x38], R10 ;  /* 0x0000380a01007387 */ /* 0x0083e80000100a00 */
[----:B----4-:R1:W-:Y:S04]  /*0ba0*/  STL [R1+0x18], R28 ;  /* 0x0000181c01007387 */ /* 0x0103e80000100800 */
[----:B--2---:R1:W-:Y:S04]  /*0bb0*/  STL.64 [R1+0x40], R8 ;  /* 0x0000400801007387 */ /* 0x0043e80000100a00 */
[----:B-----5:R1:W-:Y:S04]  /*0bc0*/  STL.64 [R1+0x30], R12 ;  /* 0x0000300c01007387 */ /* 0x0203e80000100a00 */
[----:B------:R1:W-:Y:S04]  /*0bd0*/  STL.64 [R1+0x28], R14 ;  /* 0x0000280e01007387 */ /* 0x0003e80000100a00 */
[----:B------:R1:W-:Y:S04]  /*0be0*/  STL.64 [R1+0x20], R16 ;  /* 0x0000201001007387 */ /* 0x0003e80000100a00 */
[----:B------:R1:W-:Y:S04]  /*0bf0*/  STL.64 [R1+0x10], R18 ;  /* 0x0000101201007387 */ /* 0x0003e80000100a00 */
[----:B------:R1:W-:Y:S04]  /*0c00*/  STL.64 [R1+0x8], R20 ;  /* 0x0000081401007387 */ /* 0x0003e80000100a00 */
[----:B------:R1:W-:Y:S04]  /*0c10*/  STL.64 [R1], R22 ;  /* 0x0000001601007387 */ /* 0x0003e80000100a00 */
[----:B------:R1:W-:Y:S01]  /*0c20*/  STL.U8 [R1+0x60], R29 ;  /* 0x0000601d01007387 */ /* 0x0003e20000100000 */
[----:B------:R-:W-:-:S13]  /*0c30*/  ISETP.NE.OR P0, PT, R29, RZ, P0 ;  /* 0x000000ff1d00720c */ /* 0x000fda0000705670 */
[----:B-1----:R-:W-:Y:S05]  /*0c40*/  @!P0 BRA `(.L_x_22) ;  /* 0xfffffff800148947 */ /* 0x002fea000383ffff */
.L_x_17:
[----:B------:R-:W-:Y:S01]  /*0c50*/  STS [UR4+0x10], RZ ;  /* 0x000010ffff007988 */ /* 0x000fe20008000804 */
[----:B------:R-:W-:Y:S01]  /*0c60*/  BSSY.RECONVERGENT B1, `(.L_x_23) ;  /* 0x00000e1000017945 */ /* 0x000fe20003800200 */
[----:B------:R-:W-:Y:S06]  /*0c70*/  BAR.SYNC.DEFER_BLOCKING 0x0 ;  /* 0x0000000000007b1d */ /* 0x000fec0000010000 */
[----:B-1----:R-:W0:Y:S04]  /*0c80*/  LDS R4, [UR4+0x10] ;  /* 0x00001004ff047984 */ /* 0x002e280008000800 */
[----:B------:R-:W1:Y:S01]  /*0c90*/  LDS.128 R8, [UR4] ;  /* 0x00000004ff087984 */ /* 0x000e620008000c00 */
[----:B0-----:R-:W-:-:S04]  /*0ca0*/  ISETP.GE.AND P0, PT, R4, R25, PT ;  /* 0x000000190400720c */ /* 0x001fc80003f06270 */
[----:B------:R-:W-:-:S13]  /*0cb0*/  ISETP.NE.OR P0, PT, R3, RZ, P0 ;  /* 0x000000ff0300720c */ /* 0x000fda0000705670 */
[----:B-1----:R-:W-:Y:S05]  /*0cc0*/  @P0 BRA `(.L_x_24) ;  /* 0x0000000c00680947 */ /* 0x002fea0003800000 */
[----:B------:R-:W-:-:S07]  /*0cd0*/  VIADD R6, R1, 0x80 ;  /* 0x0000008001067836 */ /* 0x000fce0000000000 */
.L_x_39:
[----:B------:R-:W-:Y:S01]  /*0ce0*/  ISETP.GE.AND P0, PT, R24, 0x1, PT ;  /* 0x000000011800780c */ /* 0x000fe20003f06270 */
[----:B------:R-:W-:-:S12]  /*0cf0*/  BSSY.RELIABLE B0, `(.L_x_25) ;  /* 0x00000a7000007945 */ /* 0x000fd80003800100 */
[----:B0-----:R-:W-:Y:S05]  /*0d00*/  @!P0 BRA `(.L_x_26) ;  /* 0x0000000800808947 */ /* 0x001fea0003800000 */
[C---:B------:R-:W-:Y:S01]  /*0d10*/  ISETP.GE.U32.AND P1, PT, R24.reuse, 0x4, PT ;  /* 0x000000041800780c */ /* 0x040fe20003f26070 */
[----:B------:R-:W-:Y:S01]  /*0d20*/  BSSY.RECONVERGENT B2, `(.L_x_27) ;  /* 0x0000056000027945 */ /* 0x000fe20003800200 */
[----:B------:R-:W-:Y:S01]  /*0d30*/  LOP3.LUT R7, R24, 0x3, RZ, 0xc0, !PT ;  /* 0x0000000318077812 */ /* 0x000fe200078ec0ff */
[----:B------:R-:W-:Y:S01]  /*0d40*/  IMAD.MOV.U32 R21, RZ, RZ, RZ ;  /* 0x000000ffff157224 */ /* 0x000fe200078e00ff */
[----:B------:R-:W-:Y:S02]  /*0d50*/  PRMT R8, RZ, 0x7610, R8 ;  /* 0x00007610ff087816 */ /* 0x000fe40000000008 */
[----:B------:R-:W-:-:S07]  /*0d60*/  ISETP.NE.AND P0, PT, R7, RZ, PT ;  /* 0x000000ff0700720c */ /* 0x000fce0003f05270 */
[----:B------:R-:W-:Y:S06]  /*0d70*/  @!P1 BRA `(.L_x_28) ;  /* 0x0000000400409947 */ /* 0x000fec0003800000 */
[----:B------:R-:W-:Y:S01]  /*0d80*/  LOP3.LUT R21, R24, 0x7ffffffc, RZ, 0xc0, !PT ;  /* 0x7ffffffc18157812 */ /* 0x000fe200078ec0ff */
[----:B------:R-:W-:Y:S01]  /*0d90*/  IMAD.MOV.U32 R22, RZ, RZ, R6 ;  /* 0x000000ffff167224 */ /* 0x000fe200078e0006 */
[----:B------:R-:W-:Y:S01]  /*0da0*/  PRMT R8, RZ, 0x7610, R8 ;  /* 0x00007610ff087816 */ /* 0x000fe20000000008 */
[----:B------:R-:W-:Y:S01]  /*0db0*/  IMAD.MOV.U32 R3, RZ, RZ, R1 ;  /* 0x000000ffff037224 */ /* 0x000fe200078e0001 */
[----:B------:R-:W-:-:S07]  /*0dc0*/  IADD3 R20, PT, PT, -R21, RZ, RZ ;  /* 0x000000ff15147210 */ /* 0x000fce0007ffe1ff */
.L_x_29:
[----:B0-----:R-:W2:Y:S04]  /*0dd0*/  LDL.64 R12, [R3] ;  /* 0x00000000030c7983 */ /* 0x001ea80000100a00 */
[----:B------:R-:W3:Y:S01]  /*0de0*/  LDL.64 R14, [R3+0x8] ;  /* 0x00000800030e7983 */ /* 0x000ee20000100a00 */
[----:B--2---:R-:W-:-:S04]  /*0df0*/  ISETP.GT.AND P1, PT, R12, R10, PT ;  /* 0x0000000a0c00720c */ /* 0x004fc80003f24270 */
[----:B------:R-:W-:-:S13]  /*0e00*/  ISETP.GT.OR P6, PT, R9, R12, P1 ;  /* 0x0000000c0900720c */ /* 0x000fda0000fc4670 */
[----:B------:R-:W2:Y:S01]  /*0e10*/  @!P6 LDL.64 R16, [R22+-0x18] ;  /* 0xffffe8001610e983 */ /* 0x000ea20000100a00 */
[----:B------:R-:W-:Y:S01]  /*0e20*/  ISETP.GT.AND P5, PT, R13, R10, PT ;  /* 0x0000000a0d00720c */ /* 0x000fe20003fa4270 */
[----:B------:R-:W0:Y:S01]  /*0e30*/  @!P6 LDC R27, c[0x0][0x3a0] ;  /* 0x0000e800ff1beb82 */ /* 0x000e220000000800 */
[----:B------:R-:W1:Y:S02]  /*0e40*/  @!P6 S2R R24, SR_CgaCtaId ;  /* 0x000000000018e919 */ /* 0x000e640000008800 */
[----:B------:R-:W-:-:S05]  /*0e50*/  ISETP.GT.OR P4, PT, R9, R13, P5 ;  /* 0x0000000d0900720c */ /* 0x000fca0002f84670 */
[----:B------:R-:W4:Y:S08]  /*0e60*/  @!P6 LDC.64 R12, c[0x0][0x390] ;  /* 0x0000e400ff0ceb82 */ /* 0x000f300000000a00 */
[----:B------:R-:W5:Y:S01]  /*0e70*/  @!P4 LDL.64 R18, [R22+-0x10] ;  /* 0xfffff0001612c983 */ /* 0x000f620000100a00 */
[----:B------:R-:W-:Y:S01]  /*0e80*/  @!P6 MOV R23, 0x400 ;  /* 0x000004000017e802 */ /* 0x000fe20000000f00 */
[----:B------:R-:W-:Y:S01]  /*0e90*/  @!P6 VIADD R11, R11, 0x1 ;  /* 0x000000010b0be836 */ /* 0x000fe20000000000 */
[----:B---3--:R-:W-:Y:S01]  /*0ea0*/  ISETP.GT.AND P3, PT, R14, R10, PT ;  /* 0x0000000a0e00720c */ /* 0x008fe20003f64270 */
[----:B------:R-:W3:Y:S01]  /*0eb0*/  @!P4 LDC R29, c[0x0][0x3a0] ;  /* 0x0000e800ff1dcb82 */ /* 0x000ee20000000800 */
[----:B0-----:R-:W-:-:S02]  /*0ec0*/  @!P6 IMAD R27, R5, R27, R4 ;  /* 0x0000001b051be224 */ /* 0x001fc400078e0204 */
[----:B------:R-:W-:Y:S01]  /*0ed0*/  @!P6 VIADD R4, R4, 0x1 ;  /* 0x000000010404e836 */ /* 0x000fe20000000000 */
[----:B------:R-:W-:Y:S01]  /*0ee0*/  ISETP.GT.OR P2, PT, R9, R14, P3 ;  /* 0x0000000e0900720c */ /* 0x000fe20001f44670 */
[----:B----4-:R-:W-:Y:S01]  /*0ef0*/  @!P6 IMAD.WIDE.U32 R26, R27, 0x8, R12 ;  /* 0x000000081b1ae825 */ /* 0x010fe200078e000c */
[----:B------:R-:W-:Y:S02]  /*0f00*/  @P6 SEL R12, R8, 0x1, !P1 ;  /* 0x00000001080c6807 */ /* 0x000fe40004800000 */
[----:B-1----:R-:W-:Y:S02]  /*0f10*/  @!P6 LEA R23, R24, R23, 0x18 ;  /* 0x000000171817e211 */ /* 0x002fe400078ec0ff */
[----:B------:R-:W-:Y:S01]  /*0f20*/  ISETP.GT.AND P1, PT, R15, R10, PT ;  /* 0x0000000a0f00720c */ /* 0x000fe20003f24270 */
[----:B------:R-:W0:Y:S01]  /*0f30*/  @!P4 S2R R28, SR_CgaCtaId ;  /* 0x00000000001cc919 */ /* 0x000e220000008800 */
[----:B------:R-:W-:Y:S01]  /*0f40*/  @P6 PRMT R8, R12, 0x7610, R8 ;  /* 0x000076100c086816 */ /* 0x000fe20000000008 */
[----:B------:R-:W1:Y:S01]  /*0f50*/  @!P4 LDC.64 R24, c[0x0][0x390] ;  /* 0x0000e400ff18cb82 */ /* 0x000e620000000a00 */
[----:B------:R-:W-:Y:S04]  /*0f60*/  @!P6 STS [R23+0xc], R11 ;  /* 0x00000c0b1700e388 */ /* 0x000fe80000000800 */
[----:B------:R4:W-:Y:S04]  /*0f70*/  @!P6 STS [R23+0x10], R4 ;  /* 0x000010041700e388 */ /* 0x0009e80000000800 */
[----:B--2---:R2:W-:Y:S01]  /*0f80*/  @!P6 STG.E.64 desc[UR10][R26.64], R16 ;  /* 0x000000101a00e986 */ /* 0x0045e2000c101b0a */
[----:B------:R-:W-:-:S03]  /*0f90*/  ISETP.GT.OR P6, PT, R9, R15, P1 ;  /* 0x0000000f0900720c */ /* 0x000fc60000fc4670 */
[----:B------:R-:W5:Y:S10]  /*0fa0*/  @!P2 LDL.64 R14, [R22+-0x8] ;  /* 0xfffff800160ea983 */ /* 0x000f740000100a00 */
[----:B------:R5:W5:Y:S01]  /*0fb0*/  @!P6 LDL.64 R12, [R22] ;  /* 0x00000000160ce983 */ /* 0x000b620000100a00 */
[----:B----4-:R-:W4:Y:S01]  /*0fc0*/  @!P2 S2R R23, SR_CgaCtaId ;  /* 0x000000000017a919 */ /* 0x010f220000008800 */
[----:B---3--:R-:W-:Y:S01]  /*0fd0*/  @!P4 IMAD R29, R5, R29, R4 ;  /* 0x0000001d051dc224 */ /* 0x008fe200078e0204 */
[----:B--2---:R-:W-:Y:S01]  /*0fe0*/  @!P4 MOV R17, 0x400 ;  /* 0x000004000011c802 */ /* 0x004fe20000000f00 */
[----:B------:R-:W2:Y:S02]  /*0ff0*/  @!P2 LDC R26, c[0x0][0x3a0] ;  /* 0x0000e800ff1aab82 */ /* 0x000ea40000000800 */
[----:B-1----:R-:W-:Y:S01]  /*1000*/  @!P4 IMAD.WIDE.U32 R24, R29, 0x8, R24 ;  /* 0x000000081d18c825 */ /* 0x002fe200078e0018 */
[----:B------:R-:W1:Y:S01]  /*1010*/  @!P6 S2R R27, SR_CgaCtaId ;  /* 0x00000000001be919 */ /* 0x000e620000008800 */
[----:B0-----:R-:W-:-:S03]  /*1020*/  @!P4 LEA R28, R28, R17, 0x18 ;  /* 0x000000111c1cc211 */ /* 0x001fc600078ec0ff */
[----:B-----5:R0:W-:Y:S01]  /*1030*/  @!P4 STG.E.64 desc[UR10][R24.64], R18 ;  /* 0x000000121800c986 */ /* 0x0201e2000c101b0a */
[----:B------:R-:W3:Y:S08]  /*1040*/  @!P2 LDC.64 R16, c[0x0][0x390] ;  /* 0x0000e400ff10ab82 */ /* 0x000ef00000000a00 */
[----:B0-----:R-:W0:Y:S08]  /*1050*/  @!P6 LDC R24, c[0x0][0x3a0] ;  /* 0x0000e800ff18eb82 */ /* 0x001e300000000800 */
[----:B------:R-:W5:Y:S01]  /*1060*/  @!P6 LDC.64 R18, c[0x0][0x390] ;  /* 0x0000e400ff12eb82 */ /* 0x000f620000000a00 */
[----:B------:R-:W-:Y:S01]  /*1070*/  @!P4 VIADD R4, R4, 0x1 ;  /* 0x000000010404c836 */ /* 0x000fe20000000000 */
[----:B------:R-:W-:Y:S01]  /*1080*/  @!P2 MOV R29, 0x400 ;  /* 0x00000400001da802 */ /* 0x000fe20000000f00 */
[----:B------:R-:W-:-:S03]  /*1090*/  @!P4 VIADD R11, R11, 0x1 ;  /* 0x000000010b0bc836 */ /* 0x000fc60000000000 */
[----:B----4-:R-:W-:Y:S01]  /*10a0*/  @!P2 LEA R29, R23, R29, 0x18 ;  /* 0x0000001d171da211 */ /* 0x010fe200078ec0ff */
[----:B------:R4:W-:Y:S01]  /*10b0*/  @!P4 STS [R28+0x10], R4 ;  /* 0x000010041c00c388 */ /* 0x0009e20000000800 */
[----:B--2---:R-:W-:-:S03]  /*10c0*/  @!P2 IMAD R23, R5, R26, R4 ;  /* 0x0000001a0517a224 */ /* 0x004fc600078e0204 */
[----:B------:R2:W-:Y:S01]  /*10d0*/  @!P4 STS [R28+0xc], R11 ;  /* 0x00000c0b1c00c388 */ /* 0x0005e20000000800 */
[----:B------:R-:W-:Y:S01]  /*10e0*/  @!P6 MOV R26, 0x400 ;  /* 0x00000400001ae802 */ /* 0x000fe20000000f00 */
[----:B---3--:R-:W-:-:S04]  /*10f0*/  @!P2 IMAD.WIDE.U32 R16, R23, 0x8, R16 ;  /* 0x000000081710a825 */ /* 0x008fc800078e0010 */
[----:B----4-:R-:W-:Y:S01]  /*1100*/  @!P2 VIADD R4, R4, 0x1 ;  /* 0x000000010404a836 */ /* 0x010fe20000000000 */
[----:B------:R-:W-:Y:S01]  /*1110*/  @P4 SEL R23, R8, 0x1, !P5 ;  /* 0x0000000108174807 */ /* 0x000fe20006800000 */
[----:B--2---:R-:W-:Y:S02]  /*1120*/  @!P2 VIADD R11, R11, 0x1 ;  /* 0x000000010b0ba836 */ /* 0x004fe40000000000 */
[----:B0-----:R-:W-:Y:S01]  /*1130*/  @!P6 IMAD R25, R5, R24, R4 ;  /* 0x000000180519e224 */ /* 0x001fe200078e0204 */
[----:B------:R0:W-:Y:S01]  /*1140*/  @!P2 STS [R29+0x10], R4 ;  /* 0x000010041d00a388 */ /* 0x0001e20000000800 */
[----:B-1----:R-:W-:Y:S02]  /*1150*/  @!P6 LEA R27, R27, R26, 0x18 ;  /* 0x0000001a1b1be211 */ /* 0x002fe400078ec0ff */
[----:B-----5:R-:W-:Y:S01]  /*1160*/  @!P6 IMAD.WIDE.U32 R18, R25, 0x8, R18 ;  /* 0x000000081912e825 */ /* 0x020fe200078e0012 */
[----:B------:R1:W-:Y:S01]  /*1170*/  @!P2 STS [R29+0xc], R11 ;  /* 0x00000c0b1d00a388 */ /* 0x0003e20000000800 */
[----:B------:R-:W-:-:S02]  /*1180*/  @P4 PRMT R8, R23, 0x7610, R8 ;  /* 0x0000761017084816 */ /* 0x000fc40000000008 */
[----:B0-----:R-:W-:Y:S02]  /*1190*/  @!P6 VIADD R4, R4, 0x1 ;  /* 0x000000010404e836 */ /* 0x001fe40000000000 */
[----:B-1----:R-:W-:-:S03]  /*11a0*/  @!P6 VIADD R11, R11, 0x1 ;  /* 0x000000010b0be836 */ /* 0x002fc60000000000 */
[----:B------:R0:W-:Y:S01]  /*11b0*/  @!P6 STS [R27+0x10], R4 ;  /* 0x000010041b00e388 */ /* 0x0001e20000000800 */
[----:B------:R-:W-:Y:S01]  /*11c0*/  @P2 SEL R23, R8, 0x1, !P3 ;  /* 0x0000000108172807 */ /* 0x000fe20005800000 */
[----:B------:R-:W-:Y:S02]  /*11d0*/  VIADD R20, R20, 0x4 ;  /* 0x0000000414147836 */ /* 0x000fe40000000000 */
[----:B------:R0:W-:Y:S01]  /*11e0*/  @!P6 STS [R27+0xc], R11 ;  /* 0x00000c0b1b00e388 */ /* 0x0001e20000000800 */
[----:B------:R-:W-:-:S04]  /*11f0*/  @P2 PRMT R8, R23, 0x7610, R8 ;  /* 0x0000761017082816 */ /* 0x000fc80000000008 */
[----:B------:R-:W-:Y:S01]  /*1200*/  @P6 SEL R23, R8, 0x1, !P1 ;  /* 0x0000000108176807 */ /* 0x000fe20004800000 */
[----:B------:R-:W-:Y:S01]  /*1210*/  VIADD R3, R3, 0x10 ;  /* 0x0000001003037836 */ /* 0x000fe20000000000 */
[----:B------:R-:W-:Y:S02]  /*1220*/  IADD3 R22, PT, PT, R22, 0x20, RZ ;  /* 0x0000002016167810 */ /* 0x000fe40007ffe0ff */
[----:B------:R-:W-:Y:S01]  /*1230*/  @P6 PRMT R8, R23, 0x7610, R8 ;  /* 0x0000761017086816 */ /* 0x000fe20000000008 */
[----:B------:R0:W-:Y:S01]  /*1240*/  @!P2 STG.E.64 desc[UR10][R16.64], R14 ;  /* 0x0000000e1000a986 */ /* 0x0001e2000c101b0a */
[----:B------:R-:W-:-:S03]  /*1250*/  ISETP.NE.AND P2, PT, R20, RZ, PT ;  /* 0x000000ff1400720c */ /* 0x000fc60003f45270 */
[----:B------:R0:W-:Y:S10]  /*1260*/  @!P6 STG.E.64 desc[UR10][R18.64], R12 ;  /* 0x0000000c1200e986 */ /* 0x0001f4000c101b0a */
[----:B------:R-:W-:Y:S05]  /*1270*/  @P2 BRA `(.L_x_29) ;  /* 0xfffffff800d42947 */ /* 0x000fea000383ffff */
.L_x_28:
[----:B------:R-:W-:Y:S05]  /*1280*/  BSYNC.RECONVERGENT B2 ;  /* 0x0000000000027941 */ /* 0x000fea0003800200 */
.L_x_27:
[----:B------:R-:W-:Y:S04]  /*1290*/  BSSY.RECONVERGENT B2, `(.L_x_30) ;  /* 0x0000044000027945 */ /* 0x000fe80003800200 */
[----:B------:R-:W-:Y:S05]  /*12a0*/  @!P0 BRA `(.L_x_31) ;  /* 0x0000000400088947 */ /* 0x000fea0003800000 */
[----:B0-----:R-:W-:-:S05]  /*12b0*/  IMAD R18, R21, 0x4, R2 ;  /* 0x0000000415127824 */ /* 0x001fca00078e0202 */
[----:B------:R-:W2:Y:S01]  /*12c0*/  LDL.64 R12, [R18] ;  /* 0x00000000120c7983 */ /* 0x000ea20000100a00 */
[----:B------:R-:W-:Y:S01]  /*12d0*/  BSSY.RECONVERGENT B3, `(.L_x_32) ;  /* 0x0000014000037945 */ /* 0x000fe20003800200 */
[----:B------:R-:W-:Y:S01]  /*12e0*/  IMAD R21, R21, 0x4, R18 ;  /* 0x0000000415157824 */ /* 0x000fe200078e0212 */
[----:B--2---:R-:W-:-:S04]  /*12f0*/  ISETP.GT.AND P0, PT, R12, R10, PT ;  /* 0x0000000a0c00720c */ /* 0x004fc80003f04270 */
[----:B------:R-:W-:-:S13]  /*1300*/  ISETP.GT.OR P1, PT, R9, R12, P0 ;  /* 0x0000000c0900720c */ /* 0x000fda0000724670 */
[----:B------:R-:W-:Y:S05]  /*1310*/  @P1 BRA `(.L_x_33) ;  /* 0x0000000000381947 */ /* 0x000fea0003800000 */
[----:B------:R-:W2:Y:S01]  /*1320*/  LDL.64 R14, [R21+0x68] ;  /* 0x00006800150e7983 */ /* 0x000ea20000100a00 */
[----:B------:R-:W0:Y:S01]  /*1330*/  S2UR UR5, SR_CgaCtaId ;  /* 0x00000000000579c3 */ /* 0x000e220000008800 */
[----:B------:R-:W1:Y:S01]  /*1340*/  LDCU UR6, c[0x0][0x3a0] ;  /* 0x00007400ff0677ac */ /* 0x000e620008000800 */
[----:B------:R-:W-:Y:S01]  /*1350*/  VIADD R11, R11, 0x1 ;  /* 0x000000010b0b7836 */ /* 0x000fe20000000000 */
[----:B------:R-:W-:-:S05]  /*1360*/  UMOV UR4, 0x400 ;  /* 0x0000040000047882 */ /* 0x000fca0000000000 */
[----:B------:R-:W3:Y:S01]  /*1370*/  LDC.64 R16, c[0x0][0x390] ;  /* 0x0000e400ff107b82 */ /* 0x000ee20000000a00 */
[----:B-1----:R-:W-:Y:S02]  /*1380*/  IMAD R3, R5, UR6, R4 ;  /* 0x0000000605037c24 */ /* 0x002fe4000f8e0204 */
[----:B------:R-:W-:Y:S01]  /*1390*/  VIADD R4, R4, 0x1 ;  /* 0x0000000104047836 */ /* 0x000fe20000000000 */
[----:B0-----:R-:W-:Y:S01]  /*13a0*/  ULEA UR4, UR5, UR4, 0x18 ;  /* 0x0000000405047291 */ /* 0x001fe2000f8ec0ff */
[----:B---3--:R-:W-:-:S08]  /*13b0*/  IMAD.WIDE.U32 R16, R3, 0x8, R16 ;  /* 0x0000000803107825 */ /* 0x008fd000078e0010 */
[----:B------:R0:W-:Y:S04]  /*13c0*/  STS [UR4+0xc], R11 ;  /* 0x00000c0bff007988 */ /* 0x0001e80008000804 */
[----:B------:R0:W-:Y:S04]  /*13d0*/  STS [UR4+0x10], R4 ;  /* 0x00001004ff007988 */ /* 0x0001e80008000804 */
[----:B--2---:R0:W-:Y:S01]  /*13e0*/  STG.E.64 desc[UR10][R16.64], R14 ;  /* 0x0000000e10007986 */ /* 0x0041e2000c101b0a */
[----:B------:R-:W-:Y:S05]  /*13f0*/  BRA `(.L_x_34) ;  /* 0x0000000000047947 */ /* 0x000fea0003800000 */
.L_x_33:
[----:B------:R-:W-:-:S07]  /*1400*/  SEL R8, R8, 0x1, !P0 ;  /* 0x0000000108087807 */ /* 0x000fce0004000000 */
.L_x_34:
[----:B------:R-:W-:Y:S05]  /*1410*/  BSYNC.RECONVERGENT B3 ;  /* 0x0000000000037941 */ /* 0x000fea0003800200 */
.L_x_32:
[----:B------:R-:W-:-:S13]  /*1420*/  ISETP.NE.AND P0, PT, R7, 0x1, PT ;  /* 0x000000010700780c */ /* 0x000fda0003f05270 */
[----:B------:R-:W-:Y:S05]  /*1430*/  @!P0 BRA `(.L_x_31) ;  /* 0x0000000000a48947 */ /* 0x000fea0003800000 */
[----:B------:R-:W-:Y:S01]  /*1440*/  ISETP.GT.AND P0, PT, R13, R10, PT ;  /* 0x0000000a0d00720c */ /* 0x000fe20003f04270 */
[----:B------:R-:W-:Y:S03]  /*1450*/  BSSY.RECONVERGENT B3, `(.L_x_35) ;  /* 0x0000012000037945 */ /* 0x000fe60003800200 */
[----:B------:R-:W-:-:S13]  /*1460*/  ISETP.GT.OR P1, PT, R9, R13, P0 ;  /* 0x0000000d0900720c */ /* 0x000fda0000724670 */
[----:B------:R-:W-:Y:S05]  /*1470*/  @P1 BRA `(.L_x_36) ;  /* 0x0000000000381947 */ /* 0x000fea0003800000 */
[----:B------:R-:W2:Y:S01]  /*1480*/  LDL.64 R12, [R21+0x70] ;  /* 0x00007000150c7983 */ /* 0x000ea20000100a00 */
[----:B------:R-:W1:Y:S01]  /*1490*/  S2UR UR5, SR_CgaCtaId ;  /* 0x00000000000579c3 */ /* 0x000e620000008800 */
[----:B------:R-:W3:Y:S01]  /*14a0*/  LDCU UR6, c[0x0][0x3a0] ;  /* 0x00007400ff0677ac */ /* 0x000ee20008000800 */
[----:B0-----:R-:W-:Y:S01]  /*14b0*/  VIADD R11, R11, 0x1 ;  /* 0x000000010b0b7836 */ /* 0x001fe20000000000 */
[----:B------:R-:W-:-:S05]  /*14c0*/  UMOV UR4, 0x400 ;  /* 0x0000040000047882 */ /* 0x000fca0000000000 */
[----:B------:R-:W0:Y:S01]  /*14d0*/  LDC.64 R14, c[0x0][0x390] ;  /* 0x0000e400ff0e7b82 */ /* 0x000e220000000a00 */
[----:B---3--:R-:W-:Y:S02]  /*14e0*/  IMAD R3, R5, UR6, R4 ;  /* 0x0000000605037c24 */ /* 0x008fe4000f8e0204 */
[----:B------:R-:W-:Y:S01]  /*14f0*/  VIADD R4, R4, 0x1 ;  /* 0x0000000104047836 */ /* 0x000fe20000000000 */
[----:B-1----:R-:W-:Y:S01]  /*1500*/  ULEA UR4, UR5, UR4, 0x18 ;  /* 0x0000000405047291 */ /* 0x002fe2000f8ec0ff */
[----:B0-----:R-:W-:-:S08]  /*1510*/  IMAD.WIDE.U32 R14, R3, 0x8, R14 ;  /* 0x00000008030e7825 */ /* 0x001fd000078e000e */
[----:B------:R1:W-:Y:S04]  /*1520*/  STS [UR4+0xc], R11 ;  /* 0x00000c0bff007988 */ /* 0x0003e80008000804 */
[----:B------:R1:W-:Y:S04]  /*1530*/  STS [UR4+0x10], R4 ;  /* 0x00001004ff007988 */ /* 0x0003e80008000804 */
[----:B--2---:R1:W-:Y:S01]  /*1540*/  STG.E.64 desc[UR10][R14.64], R12 ;  /* 0x0000000c0e007986 */ /* 0x0043e2000c101b0a */
[----:B------:R-:W-:Y:S05]  /*1550*/  BRA `(.L_x_37) ;  /* 0x0000000000047947 */ /* 0x000fea0003800000 */
.L_x_36:
[----:B------:R-:W-:-:S07]  /*1560*/  SEL R8, R8, 0x1, !P0 ;  /* 0x0000000108087807 */ /* 0x000fce0004000000 */
.L_x_37:
[----:B------:R-:W-:Y:S05]  /*1570*/  BSYNC.RECONVERGENT B3 ;  /* 0x0000000000037941 */ /* 0x000fea0003800200 */
.L_x_35:
[----:B------:R-:W-:-:S13]  /*1580*/  ISETP.NE.AND P0, PT, R7, 0x2, PT ;  /* 0x000000020700780c */ /* 0x000fda0003f05270 */
[----:B------:R-:W-:Y:S05]  /*1590*/  @!P0 BRA `(.L_x_31) ;  /* 0x00000000004c8947 */ /* 0x000fea0003800000 */
[----:B------:R-:W2:Y:S02]  /*15a0*/  LDL R18, [R18+0x8] ;  /* 0x0000080012127983 */ /* 0x000ea40000100800 */
[----:B--2---:R-:W-:-:S04]  /*15b0*/  ISETP.GT.AND P0, PT, R18, R10, PT ;  /* 0x0000000a1200720c */ /* 0x004fc80003f04270 */
[----:B------:R-:W-:-:S13]  /*15c0*/  ISETP.GT.OR P1, PT, R9, R18, P0 ;  /* 0x000000120900720c */ /* 0x000fda0000724670 */
[----:B------:R-:W-:Y:S05]  /*15d0*/  @P1 BRA `(.L_x_38) ;  /* 0x0000000000381947 */ /* 0x000fea0003800000 */
[----:B-1----:R-:W2:Y:S01]  /*15e0*/  LDL.64 R12, [R21+0x78] ;  /* 0x00007800150c7983 */ /* 0x002ea20000100a00 */
        /* <DEDUP_REMOVED lines=13> */
.L_x_38:
[----:B------:R-:W-:-:S07]  /*16c0*/  SEL R8, R8, 0x1, !P0 ;  /* 0x0000000108087807 */ /* 0x000fce0004000000 */
.L_x_31:
[----:B------:R-:W-:Y:S05]  /*16d0*/  BSYNC.RECONVERGENT B2 ;  /* 0x0000000000027941 */ /* 0x000fea0003800200 */
.L_x_30:
[----:B------:R-:W-:-:S13]  /*16e0*/  LOP3.LUT P0, RZ, R8, 0xff, RZ, 0xc0, !PT ;  /* 0x000000ff08ff7812 */ /* 0x000fda000780c0ff */
[----:B------:R-:W-:Y:S05]  /*16f0*/  @P0 BREAK.RELIABLE B0 ;  /* 0x0000000000000942 */ /* 0x000fea0003800100 */
[----:B------:R-:W-:Y:S05]  /*1700*/  @P0 BRA `(.L_x_24) ;  /* 0x0000000000d80947 */ /* 0x000fea0003800000 */
.L_x_26:
[----:B------:R-:W2:Y:S01]  /*1710*/  LDCU UR4, c[0x0][0x3a8] ;  /* 0x00007500ff0477ac */ /* 0x000ea20008000800 */
[----:B------:R-:W-:-:S05]  /*1720*/  VIADD R3, R0, 0x1 ;  /* 0x0000000100037836 */ /* 0x000fca0000000000 */
[----:B--2---:R-:W-:-:S13]  /*1730*/  ISETP.GE.AND P0, PT, R3, UR4, PT ;  /* 0x0000000403007c0c */ /* 0x004fda000bf06270 */
[----:B------:R-:W-:Y:S05]  /*1740*/  @P0 BREAK.RELIABLE B0 ;  /* 0x0000000000000942 */ /* 0x000fea0003800100 */
[----:B------:R-:W-:Y:S05]  /*1750*/  @P0 BRA `(.L_x_24) ;  /* 0x0000000000c40947 */ /* 0x000fea0003800000 */
[----:B------:R-:W-:Y:S05]  /*1760*/  BSYNC.RELIABLE B0 ;  /* 0x0000000000007941 */ /* 0x000fea0003800100 */
.L_x_25:
[----:B------:R-:W2:Y:S01]  /*1770*/  LDC.64 R28, c[0x0][0x388] ;  /* 0x0000e200ff1c7b82 */ /* 0x000ea20000000a00 */
[----:B------:R-:W4:Y:S01]  /*1780*/  LDCU UR4, c[0x0][0x3a0] ;  /* 0x00007400ff0477ac */ /* 0x000f220008000800 */
[----:B--2---:R-:W-:-:S05]  /*1790*/  IMAD.WIDE R28, R0, 0xa0, R28 ;  /* 0x000000a0001c7825 */ /* 0x004fca00078e021c */
[----:B01-3--:R-:W2:Y:S04]  /*17a0*/  LDG.E.64 R12, desc[UR10][R28.64+0x138] ;  /* 0x0001380a1c0c7981 */ /* 0x00bea8000c1e1b00 */
[----:B------:R-:W3:Y:S04]  /*17b0*/  LDG.E.64 R14, desc[UR10][R28.64+0x130] ;  /* 0x0001300a1c0e7981 */ /* 0x000ee8000c1e1b00 */
[----:B------:R-:W5:Y:S04]  /*17c0*/  LDG.E.64 R16, desc[UR10][R28.64+0x128] ;  /* 0x0001280a1c107981 */ /* 0x000f68000c1e1b00 */
[----:B------:R-:W4:Y:S04]  /*17d0*/  LDG.E.64 R18, desc[UR10][R28.64+0x118] ;  /* 0x0001180a1c127981 */ /* 0x000f28000c1e1b00 */
[----:B------:R-:W4:Y:S04]  /*17e0*/  LDG.E.64 R20, desc[UR10][R28.64+0x110] ;  /* 0x0001100a1c147981 */ /* 0x000f28000c1e1b00 */
[----:B------:R-:W4:Y:S04]  /*17f0*/  LDG.E.64 R22, desc[UR10][R28.64+0x108] ;  /* 0x0001080a1c167981 */ /* 0x000f28000c1e1b00 */
[----:B------:R-:W4:Y:S04]  /*1800*/  LDG.E.64 R24, desc[UR10][R28.64+0xf8] ;  /* 0x0000f80a1c187981 */ /* 0x000f28000c1e1b00 */
[----:B------:R-:W4:Y:S04]  /*1810*/  LDG.E.64 R26, desc[UR10][R28.64+0xf0] ;  /* 0x0000f00a1c1a7981 */ /* 0x000f28000c1e1b00 */
[----:B------:R-:W4:Y:S04]  /*1820*/  LDG.E.U8 R8, desc[UR10][R28.64+0x100] ;  /* 0x0001000a1c087981 */ /* 0x000f28000c1e1100 */
[----:B------:R-:W4:Y:S04]  /*1830*/  LDG.E R7, desc[UR10][R28.64+0xb8] ;  /* 0x0000b80a1c077981 */ /* 0x000f28000c1e1900 */
[----:B--2---:R0:W-:Y:S04]  /*1840*/  STL.64 [R1+0x98], R12 ;  /* 0x0000980c01007387 */ /* 0x0041e80000100a00 */
[----:B---3--:R1:W-:Y:S04]  /*1850*/  STL.64 [R1+0x90], R14 ;  /* 0x0000900e01007387 */ /* 0x0083e80000100a00 */
[----:B-----5:R2:W-:Y:S04]  /*1860*/  STL.64 [R1+0x88], R16 ;  /* 0x0000881001007387 */ /* 0x0205e80000100a00 */
[----:B0-----:R-:W3:Y:S04]  /*1870*/  LDG.E.64 R12, desc[UR10][R28.64+0xe8] ;  /* 0x0000e80a1c0c7981 */ /* 0x001ee8000c1e1b00 */
[----:B-1----:R-:W5:Y:S04]  /*1880*/  LDG.E.64 R14, desc[UR10][R28.64+0xe0] ;  /* 0x0000e00a1c0e7981 */ /* 0x002f68000c1e1b00 */
[----:B--2---:R-:W2:Y:S04]  /*1890*/  LDG.E.64 R16, desc[UR10][R28.64+0x120] ;  /* 0x0001200a1c107981 */ /* 0x004ea8000c1e1b00 */
[----:B----4-:R0:W-:Y:S04]  /*18a0*/  STL.64 [R1+0x78], R18 ;  /* 0x0000781201007387 */ /* 0x0101e80000100a00 */
[----:B------:R1:W-:Y:S04]  /*18b0*/  STL.64 [R1+0x70], R20 ;  /* 0x0000701401007387 */ /* 0x0003e80000100a00 */
[----:B------:R4:W-:Y:S04]  /*18c0*/  STL.64 [R1+0x68], R22 ;  /* 0x0000681601007387 */ /* 0x0009e80000100a00 */
[----:B------:R4:W-:Y:S04]  /*18d0*/  STL.64 [R1+0x58], R24 ;  /* 0x0000581801007387 */ /* 0x0009e80000100a00 */
[----:B------:R4:W-:Y:S04]  /*18e0*/  STL.64 [R1+0x50], R26 ;  /* 0x0000501a01007387 */ /* 0x0009e80000100a00 */
[----:B0-----:R-:W2:Y:S04]  /*18f0*/  LDG.E.64 R18, desc[UR10][R28.64+0xc0] ;  /* 0x0000c00a1c127981 */ /* 0x001ea8000c1e1b00 */
[----:B-1----:R-:W2:Y:S04]  /*1900*/  LDG.E.64 R20, desc[UR10][R28.64+0xb0] ;  /* 0x0000b00a1c147981 */ /* 0x002ea8000c1e1b00 */
[----:B----4-:R-:W4:Y:S04]  /*1910*/  LDG.E.64 R22, desc[UR10][R28.64+0xa8] ;  /* 0x0000a80a1c167981 */ /* 0x010f28000c1e1b00 */
[----:B------:R-:W4:Y:S04]  /*1920*/  LDG.E R24, desc[UR10][R28.64+0x104] ;  /* 0x0001040a1c187981 */ /* 0x000f28000c1e1900 */
[----:B------:R-:W4:Y:S04]  /*1930*/  LDG.E.64 R26, desc[UR10][R28.64+0xa0] ;  /* 0x0000a00a1c1a7981 */ /* 0x000f28000c1e1b00 */
[----:B---3--:R0:W-:Y:S04]  /*1940*/  STL.64 [R1+0x48], R12 ;  /* 0x0000480c01007387 */ /* 0x0081e80000100a00 */
[----:B-----5:R1:W-:Y:S04]  /*1950*/  STL.64 [R1+0x40], R14 ;  /* 0x0000400e01007387 */ /* 0x0203e80000100a00 */
[----:B--2---:R2:W-:Y:S04]  /*1960*/  STL.64 [R1+0x80], R16 ;  /* 0x0000801001007387 */ /* 0x0045e80000100a00 */
[----:B0-----:R-:W3:Y:S04]  /*1970*/  LDG.E.64 R12, desc[UR10][R28.64+0xd8] ;  /* 0x0000d80a1c0c7981 */ /* 0x001ee8000c1e1b00 */
[----:B-1----:R-:W5:Y:S04]  /*1980*/  LDG.E.64 R14, desc[UR10][R28.64+0xd0] ;  /* 0x0000d00a1c0e7981 */ /* 0x002f68000c1e1b00 */
[----:B--2---:R-:W2:Y:S04]  /*1990*/  LDG.E.64 R16, desc[UR10][R28.64+0xc8] ;  /* 0x0000c80a1c107981 */ /* 0x004ea8000c1e1b00 */
[----:B------:R0:W-:Y:S04]  /*19a0*/  STL.U8 [R1+0x60], R8 ;  /* 0x0000600801007387 */ /* 0x0001e80000100000 */
[----:B------:R0:W-:Y:S04]  /*19b0*/  STL [R1+0x18], R7 ;  /* 0x0000180701007387 */ /* 0x0001e80000100800 */
[----:B------:R0:W-:Y:S04]  /*19c0*/  STL.64 [R1+0x20], R18 ;  /* 0x0000201201007387 */ /* 0x0001e80000100a00 */
[----:B------:R0:W-:Y:S04]  /*19d0*/  STL.64 [R1+0x10], R20 ;  /* 0x0000101401007387 */ /* 0x0001e80000100a00 */
[----:B----4-:R0:W-:Y:S04]  /*19e0*/  STL.64 [R1+0x8], R22 ;  /* 0x0000081601007387 */ /* 0x0101e80000100a00 */
[----:B------:R0:W-:Y:S04]  /*19f0*/  STL [R1+0x64], R24 ;  /* 0x0000641801007387 */ /* 0x0001e80000100800 */
[----:B------:R0:W-:Y:S01]  /*1a00*/  STL.64 [R1], R26 ;  /* 0x0000001a01007387 */ /* 0x0001e20000100a00 */
[----:B------:R-:W-:Y:S01]  /*1a10*/  ISETP.GE.AND P0, PT, R4, UR4, PT ;  /* 0x0000000404007c0c */ /* 0x000fe2000bf06270 */
[----:B------:R-:W-:-:S02]  /*1a20*/  IMAD.MOV.U32 R0, RZ, RZ, R3 ;  /* 0x000000ffff007224 */ /* 0x000fc400078e0003 */
[----:B---3--:R0:W-:Y:S04]  /*1a30*/  STL.64 [R1+0x38], R12 ;  /* 0x0000380c01007387 */ /* 0x0081e80000100a00 */
[----:B-----5:R0:W-:Y:S04]  /*1a40*/  STL.64 [R1+0x30], R14 ;  /* 0x0000300e01007387 */ /* 0x0201e80000100a00 */
[----:B--2---:R0:W-:Y:S02]  /*1a50*/  STL.64 [R1+0x28], R16 ;  /* 0x0000281001007387 */ /* 0x0041e40000100a00 */
[----:B------:R-:W-:Y:S05]  /*1a60*/  @!P0 BRA `(.L_x_39) ;  /* 0xfffffff0009c8947 */ /* 0x000fea000383ffff */
.L_x_24:
[----:B------:R-:W-:Y:S05]  /*1a70*/  BSYNC.RECONVERGENT B1 ;  /* 0x0000000000017941 */ /* 0x000fea0003800200 */
.L_x_23:
[----:B------:R-:W-:Y:S05]  /*1a80*/  WARPSYNC.ALL ;  /* 0x0000000000007948 */ /* 0x000fea0003800000 */
[----:B------:R-:W2:Y:S02]  /*1a90*/  LDC.64 R2, c[0x0][0x398] ;  /* 0x0000e600ff027b82 */ /* 0x000ea40000000a00 */
[----:B--2---:R-:W-:-:S05]  /*1aa0*/  IMAD.WIDE.U32 R2, R5, 0x4, R2 ;  /* 0x0000000405027825 */ /* 0x004fca00078e0002 */
[----:B------:R-:W-:Y:S01]  /*1ab0*/  STG.E desc[UR10][R2.64], R11 ;  /* 0x0000000b02007986 */ /* 0x000fe2000c10190a */
[----:B------:R-:W-:Y:S05]  /*1ac0*/  EXIT ;  /* 0x000000000000794d */ /* 0x000fea0003800000 */
.L_x_40:
        /* <DEDUP_REMOVED lines=11> */
.L_x_44:


//--------------------- .nv.shared.reserved.0     --------------------------
	.section	.nv.shared.reserved.0,"aw",@nobits
	.weak		__nv_reservedSMEM_offset_0_alias
	.size		__nv_reservedSMEM_offset_0_alias, 0, 64
	.other		__nv_reservedSMEM_offset_0_alias,@"STO_CUDA_RESERVED_SHARED STV_DEFAULT"
__nv_reservedSMEM_offset_0_alias:
	.zero		0
	.zero		64


//--------------------- .nv.global                --------------------------
	.section	.nv.global,"aw",@nobits
.nv.global:
	.type		_ZN30_INTERNAL_0d78becc_4_k_cu_null6thrust24THRUST_300001_SM_1000_NS3seqE,@object
	.size		_ZN30_INTERNAL_0d78becc_4_k_cu_null6thrust24THRUST_300001_SM_1000_NS3seqE,(_ZN30_INTERNAL_0d78becc_4_k_cu_null4cuda3std3__48in_placeE - _ZN30_INTERNAL_0d78becc_4_k_cu_null6thrust24THRUST_300001_SM_1000_NS3seqE)
_ZN30_INTERNAL_0d78becc_4_k_cu_null6thrust24THRUST_300001_SM_1000_NS3seqE:
	.zero		1
	.type		_ZN30_INTERNAL_0d78becc_4_k_cu_null4cuda3std3__48in_placeE,@object
	.size		_ZN30_INTERNAL_0d78becc_4_k_cu_null4cuda3std3__48in_placeE,(_ZN30_INTERNAL_0d78becc_4_k_cu_null4cuda3std6ranges3__45__cpo4sizeE - _ZN30_INTERNAL_0d78becc_4_k_cu_null4cuda3std3__48in_placeE)
_ZN30_INTERNAL_0d78becc_4_k_cu_null4cuda3std3__48in_placeE:
	.zero		1
	.type		_ZN30_INTERNAL_0d78becc_4_k_cu_null4cuda3std6ranges3__45__cpo4sizeE,@object
	.size		_ZN30_INTERNAL_0d78becc_4_k_cu_null4cuda3std6ranges3__45__cpo4sizeE,(_ZN30_INTERNAL_0d78becc_4_k_cu_null6thrust24THRUST_300001_SM_1000_NS12placeholders2_3E - _ZN30_INTERNAL_0d78becc_4_k_cu_null4cuda3std6ranges3__45__cpo4sizeE)
_ZN30_INTERNAL_0d78becc_4_k_cu_null4cuda3std6ranges3__45__cpo4sizeE:
	.zero		1
	.type		_ZN30_INTERNAL_0d78becc_4_k_cu_null6thrust24THRUST_300001_SM_1000_NS12placeholders2_3E,@object
	.size		_ZN30_INTERNAL_0d78becc_4_k_cu_null6thrust24THRUST_300001_SM_1000_NS12placeholders2_3E,(_ZN30_INTERNAL_0d78becc_4_k_cu_null4cuda3std3__45__cpo6cbeginE - _ZN30_INTERNAL_0d78becc_4_k_cu_null6thrust24THRUST_300001_SM_1000_NS12placeholders2_3E)
_ZN30_INTERNAL_0d78becc_4_k_cu_null6thrust24THRUST_300001_SM_1000_NS12placeholders2_3E:
	.zero		1
	.type		_ZN30_INTERNAL_0d78becc_4_k_cu_null4cuda3std3__45__cpo6cbeginE,@object
	.size		_ZN30_INTERNAL_0d78becc_4_k_cu_null4cuda3std3__45__cpo6cbeginE,(_ZN30_INTERNAL_0d78becc_4_k_cu_null4cuda3std6ranges3__45__cpo6cbeginE - _ZN30_INTERNAL_0d78becc_4_k_cu_null4cuda3std3__45__cpo6cbeginE)
_ZN30_INTERNAL_0d78becc_4_k_cu_null4cuda3std3__45__cpo6cbeginE:
	.zero		1
	.type		_ZN30_INTERNAL_0d78becc_4_k_cu_null4cuda3std6ranges3__45__cpo6cbeginE,@object
	.size		_ZN30_INTERNAL_0d78becc_4_k_cu_null4cuda3std6ranges3__45__cpo6cbeginE,(_ZN30_INTERNAL_0d78becc_4_k_cu_null6thrust24THRUST_300001_SM_1000_NS12placeholders2_7E - _ZN30_INTERNAL_0d78becc_4_k_cu_null4cuda3std6ranges3__45__cpo6cbeginE)
_ZN30_INTERNAL_0d78becc_4_k_cu_null4cuda3std6ranges3__45__cpo6cbeginE:
	.zero		1
	.type		_ZN30_INTERNAL_0d78becc_4_k_cu_null6thrust24THRUST_300001_SM_1000_NS12placeholders2_7E,@object
	.size		_ZN30_INTERNAL_0d78becc_4_k_cu_null6thrust24THRUST_300001_SM_1000_NS12placeholders2_7E,(_ZN30_INTERNAL_0d78becc_4_k_cu_null4cuda3std3__45__cpo7crbeginE - _ZN30_INTERNAL_0d78becc_4_k_cu_null6thrust24THRUST_300001_SM_1000_NS12placeholders2_7E)
_ZN30_INTERNAL_0d78becc_4_k_cu_null6thrust24THRUST_300001_SM_1000_NS12placeholders2_7E:
	.zero		1
	.type		_ZN30_INTERNAL_0d78becc_4_k_cu_null4cuda3std3__45__cpo7crbeginE,@object
	.size		_ZN30_INTERNAL_0d78becc_4_k_cu_null4cuda3std3__45__cpo7crbeginE,(_ZN30_INTERNAL_0d78becc_4_k_cu_null4cuda3std6ranges3__45__cpo4nextE - _ZN30_INTERNAL_0d78becc_4_k_cu_null4cuda3std3__45__cpo7crbeginE)
_ZN30_INTERNAL_0d78becc_4_k_cu_null4cuda3std3__45__cpo7crbeginE:
	.zero		1
	.type		_ZN30_INTERNAL_0d78becc_4_k_cu_null4cuda3std6ranges3__45__cpo4nextE,@object
	.size		_ZN30_INTERNAL_0d78becc_4_k_cu_null4cuda3std6ranges3__45__cpo4nextE,(_ZN30_INTERNAL_0d78becc_4_k_cu_null4cuda3std6ranges3__45__cpo4swapE - _ZN30_INTERNAL_0d78becc_4_k_cu_null4cuda3std6ranges3__45__cpo4nextE)
_ZN30_INTERNAL_0d78becc_4_k_cu_null4cuda3std6ranges3__45__cpo4nextE:
	.zero		1
	.type		_ZN30_INTERNAL_0d78becc_4_k_cu_null4cuda3std6ranges3__45__cpo4swapE,@object
	.size		_ZN30_INTERNAL_0d78becc_4_k_cu_null4cuda3std6ranges3__45__cpo4swapE,(_ZN30_INTERNAL_0d78becc_4_k_cu_null6thrust24THRUST_300001_SM_1000_NS8cuda_cub10par_nosyncE - _ZN30_INTERNAL_0d78becc_4_k_cu_null4cuda3std6ranges3__45__cpo4swapE)
_ZN30_INTERNAL_0d78becc_4_k_cu_null4cuda3std6ranges3__45__cpo4swapE:
	.zero		1
	.type		_ZN30_INTERNAL_0d78becc_4_k_cu_null6thrust24THRUST_300001_SM_1000_NS8cuda_cub10par_nosyncE,@object
	.size		_ZN30_INTERNAL_0d78becc_4_k_cu_null6thrust24THRUST_300001_SM_1000_NS8cuda_cub10par_nosyncE,(_ZN30_INTERNAL_0d78becc_4_k_cu_null6thrust24THRUST_300001_SM_1000_NS12placeholders2_9E - _ZN30_INTERNAL_0d78becc_4_k_cu_null6thrust24THRUST_300001_SM_1000_NS8cuda_cub10par_nosyncE)
_ZN30_INTERNAL_0d78becc_4_k_cu_null6thrust24THRUST_300001_SM_1000_NS8cuda_cub10par_nosyncE:
	.zero		1
	.type		_ZN30_INTERNAL_0d78becc_4_k_cu_null6thrust24THRUST_300001_SM_1000_NS12placeholders2_9E,@object
	.size		_ZN30_INTERNAL_0d78becc_4_k_cu_null6thrust24THRUST_300001_SM_1000_NS12placeholders2_9E,(_ZN30_INTERNAL_0d78becc_4_k_cu_null4cuda3std3__432_GLOBAL__N__0d78becc_4_k_cu_null6ignoreE - _ZN30_INTERNAL_0d78becc_4_k_cu_null6thrust24THRUST_300001_SM_1000_NS12placeholders2_9E)
_ZN30_INTERNAL_0d78becc_4_k_cu_null6thrust24THRUST_300001_SM_1000_NS12placeholders2_9E:
	.zero		1
	.type		_ZN30_INTERNAL_0d78becc_4_k_cu_null4cuda3std3__432_GLOBAL__N__0d78becc_4_k_cu_null6ignoreE,@object
	.size		_ZN30_INTERNAL_0d78becc_4_k_cu_null4cuda3std3__432_GLOBAL__N__0d78becc_4_k_cu_null6ignoreE,(_ZN30_INTERNAL_0d78becc_4_k_cu_null4cuda3std6ranges3__45__cpo4dataE - _ZN30_INTERNAL_0d78becc_4_k_cu_null4cuda3std3__432_GLOBAL__N__0d78becc_4_k_cu_null6ignoreE)
_ZN30_INTERNAL_0d78becc_4_k_cu_null4cuda3std3__432_GLOBAL__N__0d78becc_4_k_cu_null6ignoreE:
	.zero		1
	.type		_ZN30_INTERNAL_0d78becc_4_k_cu_null4cuda3std6ranges3__45__cpo4dataE,@object
	.size		_ZN30_INTERNAL_0d78becc_4_k_cu_null4cuda3std6ranges3__45__cpo4dataE,(_ZN30_INTERNAL_0d78becc_4_k_cu_null6thrust24THRUST_300001_SM_1000_NS12placeholders2_1E - _ZN30_INTERNAL_0d78becc_4_k_cu_null4cuda3std6ranges3__45__cpo4dataE)
_ZN30_INTERNAL_0d78becc_4_k_cu_null4cuda3std6ranges3__45__cpo4dataE:
	.zero		1
	.type		_ZN30_INTERNAL_0d78becc_4_k_cu_null6thrust24THRUST_300001_SM_1000_NS12placeholders2_1E,@object
	.size		_ZN30_INTERNAL_0d78becc_4_k_cu_null6thrust24THRUST_300001_SM_1000_NS12placeholders2_1E,(_ZN30_INTERNAL_0d78becc_4_k_cu_null4cuda3std3__45__cpo5beginE - _ZN30_INTERNAL_0d78becc_4_k_cu_null6thrust24THRUST_300001_SM_1000_NS12placeholders2_1E)
_ZN30_INTERNAL_0d78becc_4_k_cu_null6thrust24THRUST_300001_SM_1000_NS12placeholders2_1E:
	.zero		1
	.type		_ZN30_INTERNAL_0d78becc_4_k_cu_null4cuda3std3__45__cpo5beginE,@object
	.size		_ZN30_INTERNAL_0d78becc_4_k_cu_null4cuda3std3__45__cpo5beginE,(_ZN30_INTERNAL_0d78becc_4_k_cu_null4cuda3std6ranges3__45__cpo5beginE - _ZN30_INTERNAL_0d78becc_4_k_cu_null4cuda3std3__45__cpo5beginE)
_ZN30_INTERNAL_0d78becc_4_k_cu_null4cuda3std3__45__cpo5beginE:
	.zero		1
	.type		_ZN30_INTERNAL_0d78becc_4_k_cu_null4cuda3std6ranges3__45__cpo5beginE,@object
	.size		_ZN30_INTERNAL_0d78becc_4_k_cu_null4cuda3std6ranges3__45__cpo5beginE,(_ZN30_INTERNAL_0d78becc_4_k_cu_null6thrust24THRUST_300001_SM_1000_NS12placeholders2_5E - _ZN30_INTERNAL_0d78becc_4_k_cu_null4cuda3std6ranges3__45__cpo5beginE)
_ZN30_INTERNAL_0d78becc_4_k_cu_null4cuda3std6ranges3__45__cpo5beginE:
	.zero		1
	.type		_ZN30_INTERNAL_0d78becc_4_k_cu_null6thrust24THRUST_300001_SM_1000_NS12placeholders2_5E,@object
	.size		_ZN30_INTERNAL_0d78becc_4_k_cu_null6thrust24THRUST_300001_SM_1000_NS12placeholders2_5E,(_ZN30_INTERNAL_0d78becc_4_k_cu_null4cuda3std3__45__cpo6rbeginE - _ZN30_INTERNAL_0d78becc_4_k_cu_null6thrust24THRUST_300001_SM_1000_NS12placeholders2_5E)
_ZN30_INTERNAL_0d78becc_4_k_cu_null6thrust24THRUST_300001_SM_1000_NS12placeholders2_5E:
	.zero		1
	.type		_ZN30_INTERNAL_0d78becc_4_k_cu_null4cuda3std3__45__cpo6rbeginE,@object
	.size		_ZN30_INTERNAL_0d78becc_4_k_cu_null4cuda3std3__45__cpo6rbeginE,(_ZN30_INTERNAL_0d78becc_4_k_cu_null4cuda3std6ranges3__45__cpo7advanceE - _ZN30_INTERNAL_0d78becc_4_k_cu_null4cuda3std3__45__cpo6rbeginE)
_ZN30_INTERNAL_0d78becc_4_k_cu_null4cuda3std3__45__cpo6rbeginE:
	.zero		1
	.type		_ZN30_INTERNAL_0d78becc_4_k_cu_null4cuda3std6ranges3__45__cpo7advanceE,@object
	.size		_ZN30_INTERNAL_0d78becc_4_k_cu_null4cuda3std6ranges3__45__cpo7advanceE,(_ZN30_INTERNAL_0d78becc_4_k_cu_null4cuda3std3__47nulloptE - _ZN30_INTERNAL_0d78becc_4_k_cu_null4cuda3std6ranges3__45__cpo7advanceE)
_ZN30_INTERNAL_0d78becc_4_k_cu_null4cuda3std6ranges3__45__cpo7advanceE:
	.zero		1
	.type		_ZN30_INTERNAL_0d78becc_4_k_cu_null4cuda3std3__47nulloptE,@object
	.size		_ZN30_INTERNAL_0d78becc_4_k_cu_null4cuda3std3__47nulloptE,(_ZN30_INTERNAL_0d78becc_4_k_cu_null4cuda3std6ranges3__45__cpo8distanceE - _ZN30_INTERNAL_0d78becc_4_k_cu_null4cuda3std3__47nulloptE)
_ZN30_INTERNAL_0d78becc_4_k_cu_null4cuda3std3__47nulloptE:
	.zero		1
	.type		_ZN30_INTERNAL_0d78becc_4_k_cu_null4cuda3std6ranges3__45__cpo8distanceE,@object
	.size		_ZN30_INTERNAL_0d78becc_4_k_cu_null4cuda3std6ranges3__45__cpo8distanceE,(_ZN30_INTERNAL_0d78becc_4_k_cu_null6thrust24THRUST_300001_SM_1000_NS12placeholders3_10E - _ZN30_INTERNAL_0d78becc_4_k_cu_null4cuda3std6ranges3__45__cpo8distanceE)
_ZN30_INTERNAL_0d78becc_4_k_cu_null4cuda3std6ranges3__45__cpo8distanceE:
	.zero		1
	.type		_ZN30_INTERNAL_0d78becc_4_k_cu_null6thrust24THRUST_300001_SM_1000_NS12placeholders3_10E,@object
	.size		_ZN30_INTERNAL_0d78becc_4_k_cu_null6thrust24THRUST_300001_SM_1000_NS12placeholders3_10E,(_ZN30_INTERNAL_0d78becc_4_k_cu_null4cuda3std3__419piecewise_constructE - _ZN30_INTERNAL_0d78becc_4_k_cu_null6thrust24THRUST_300001_SM_1000_NS12placeholders3_10E)
_ZN30_INTERNAL_0d78becc_4_k_cu_null6thrust24THRUST_300001_SM_1000_NS12placeholders3_10E:
	.zero		1
	.type		_ZN30_INTERNAL_0d78becc_4_k_cu_null4cuda3std3__419piecewise_constructE,@object
	.size		_ZN30_INTERNAL_0d78becc_4_k_cu_null4cuda3std3__419piecewise_constructE,(_ZN30_INTERNAL_0d78becc_4_k_cu_null4cuda3std6ranges3__45__cpo5cdataE - _ZN30_INTERNAL_0d78becc_4_k_cu_null4cuda3std3__419piecewise_constructE)
_ZN30_INTERNAL_0d78becc_4_k_cu_null4cuda3std3__419piecewise_constructE:
	.zero		1
	.type		_ZN30_INTERNAL_0d78becc_4_k_cu_null4cuda3std6ranges3__45__cpo5cdataE,@object
	.size		_ZN30_INTERNAL_0d78becc_4_k_cu_null4cuda3std6ranges3__45__cpo5cdataE,(_ZN30_INTERNAL_0d78becc_4_k_cu_null6thrust24THRUST_300001_SM_1000_NS12placeholders2_2E - _ZN30_INTERNAL_0d78becc_4_k_cu_null4cuda3std6ranges3__45__cpo5cdataE)
_ZN30_INTERNAL_0d78becc_4_k_cu_null4cuda3std6ranges3__45__cpo5cdataE:
	.zero		1
	.type		_ZN30_INTERNAL_0d78becc_4_k_cu_null6thrust24THRUST_300001_SM_1000_NS12placeholders2_2E,@object
	.size		_ZN30_INTERNAL_0d78becc_4_k_cu_null6thrust24THRUST_300001_SM_1000_NS12placeholders2_2E,(_ZN30_INTERNAL_0d78becc_4_k_cu_null4cuda3std3__45__cpo3endE - _ZN30_INTERNAL_0d78becc_4_k_cu_null6thrust24THRUST_300001_SM_1000_NS12placeholders2_2E)
_ZN30_INTERNAL_0d78becc_4_k_cu_null6thrust24THRUST_300001_SM_1000_NS12placeholders2_2E:
	.zero		1
	.type		_ZN30_INTERNAL_0d78becc_4_k_cu_null4cuda3std3__45__cpo3endE,@object
	.size		_ZN30_INTERNAL_0d78becc_4_k_cu_null4cuda3std3__45__cpo3endE,(_ZN30_INTERNAL_0d78becc_4_k_cu_null4cuda3std6ranges3__45__cpo3endE - _ZN30_INTERNAL_0d78becc_4_k_cu_null4cuda3std3__45__cpo3endE)
_ZN30_INTERNAL_0d78becc_4_k_cu_null4cuda3std3__45__cpo3endE:
	.zero		1
	.type		_ZN30_INTERNAL_0d78becc_4_k_cu_null4cuda3std6ranges3__45__cpo3endE,@object
	.size		_ZN30_INTERNAL_0d78becc_4_k_cu_null4cuda3std6ranges3__45__cpo3endE,(_ZN30_INTERNAL_0d78becc_4_k_cu_null6thrust24THRUST_300001_SM_1000_NS12placeholders2_6E - _ZN30_INTERNAL_0d78becc_4_k_cu_null4cuda3std6ranges3__45__cpo3endE)
_ZN30_INTERNAL_0d78becc_4_k_cu_null4cuda3std6ranges3__45__cpo3endE:
	.zero		1
	.type		_ZN30_INTERNAL_0d78becc_4_k_cu_null6thrust24THRUST_300001_SM_1000_NS12placeholders2_6E,@object
	.size		_ZN30_INTERNAL_0d78becc_4_k_cu_null6thrust24THRUST_300001_SM_1000_NS12placeholders2_6E,(_ZN30_INTERNAL_0d78becc_4_k_cu_null4cuda3std3__45__cpo4rendE - _ZN30_INTERNAL_0d78becc_4_k_cu_null6thrust24THRUST_300001_SM_1000_NS12placeholders2_6E)
_ZN30_INTERNAL_0d78becc_4_k_cu_null6thrust24THRUST_300001_SM_1000_NS12placeholders2_6E:
	.zero		1
	.type		_ZN30_INTERNAL_0d78becc_4_k_cu_null4cuda3std3__45__cpo4rendE,@object
	.size		_ZN30_INTERNAL_0d78becc_4_k_cu_null4cuda3std3__45__cpo4rendE,(_ZN30_INTERNAL_0d78becc_4_k_cu_null4cuda3std6ranges3__45__cpo9iter_swapE - _ZN30_INTERNAL_0d78becc_4_k_cu_null4cuda3std3__45__cpo4rendE)
_ZN30_INTERNAL_0d78becc_4_k_cu_null4cuda3std3__45__cpo4rendE:
	.zero		1
	.type		_ZN30_INTERNAL_0d78becc_4_k_cu_null4cuda3std6ranges3__45__cpo9iter_swapE,@object
	.size		_ZN30_INTERNAL_0d78becc_4_k_cu_null4cuda3std6ranges3__45__cpo9iter_swapE,(_ZN30_INTERNAL_0d78becc_4_k_cu_null4cuda3std3__48unexpectE - _ZN30_INTERNAL_0d78becc_4_k_cu_null4cuda3std6ranges3__45__cpo9iter_swapE)
_ZN30_INTERNAL_0d78becc_4_k_cu_null4cuda3std6ranges3__45__cpo9iter_swapE:
	.zero		1
	.type		_ZN30_INTERNAL_0d78becc_4_k_cu_null4cuda3std3__48unexpectE,@object
	.size		_ZN30_INTERNAL_0d78becc_4_k_cu_null4cuda3std3__48unexpectE,(_ZN30_INTERNAL_0d78becc_4_k_cu_null6thrust24THRUST_300001_SM_1000_NS8cuda_cub3parE - _ZN30_INTERNAL_0d78becc_4_k_cu_null4cuda3std3__48unexpectE)
_ZN30_INTERNAL_0d78becc_4_k_cu_null4cuda3std3__48unexpectE:
	.zero		1
	.type		_ZN30_INTERNAL_0d78becc_4_k_cu_null6thrust24THRUST_300001_SM_1000_NS8cuda_cub3parE,@object
	.size		_ZN30_INTERNAL_0d78becc_4_k_cu_null6thrust24THRUST_300001_SM_1000_NS8cuda_cub3parE,(_ZN30_INTERNAL_0d78becc_4_k_cu_null6thrust24THRUST_300001_SM_1000_NS12placeholders2_4E - _ZN30_INTERNAL_0d78becc_4_k_cu_null6thrust24THRUST_300001_SM_1000_NS8cuda_cub3parE)
_ZN30_INTERNAL_0d78becc_4_k_cu_null6thrust24THRUST_300001_SM_1000_NS8cuda_cub3parE:
	.zero		1
	.type		_ZN30_INTERNAL_0d78becc_4_k_cu_null6thrust24THRUST_300001_SM_1000_NS12placeholders2_4E,@object
	.size		_ZN30_INTERNAL_0d78becc_4_k_cu_null6thrust24THRUST_300001_SM_1000_NS12placeholders2_4E,(_ZN30_INTERNAL_0d78becc_4_k_cu_null4cuda3std3__45__cpo4cendE - _ZN30_INTERNAL_0d78becc_4_k_cu_null6thrust24THRUST_300001_SM_1000_NS12placeholders2_4E)
_ZN30_INTERNAL_0d78becc_4_k_cu_null6thrust24THRUST_300001_SM_1000_NS12placeholders2_4E:
	.zero		1
	.type		_ZN30_INTERNAL_0d78becc_4_k_cu_null4cuda3std3__45__cpo4cendE,@object
	.size		_ZN30_INTERNAL_0d78becc_4_k_cu_null4cuda3std3__45__cpo4cendE,(_ZN30_INTERNAL_0d78becc_4_k_cu_null4cuda3std6ranges3__45__cpo4cendE - _ZN30_INTERNAL_0d78becc_4_k_cu_null4cuda3std3__45__cpo4cendE)
_ZN30_INTERNAL_0d78becc_4_k_cu_null4cuda3std3__45__cpo4cendE:
	.zero		1
	.type		_ZN30_INTERNAL_0d78becc_4_k_cu_null4cuda3std6ranges3__45__cpo4cendE,@object
	.size		_ZN30_INTERNAL_0d78becc_4_k_cu_null4cuda3std6ranges3__45__cpo4cendE,(_ZN30_INTERNAL_0d78becc_4_k_cu_null4cuda3std3__420unreachable_sentinelE - _ZN30_INTERNAL_0d78becc_4_k_cu_null4cuda3std6ranges3__45__cpo4cendE)
_ZN30_INTERNAL_0d78becc_4_k_cu_null4cuda3std6ranges3__45__cpo4cendE:
	.zero		1
	.type		_ZN30_INTERNAL_0d78becc_4_k_cu_null4cuda3std3__420unreachable_sentinelE,@object
	.size		_ZN30_INTERNAL_0d78becc_4_k_cu_null4cuda3std3__420unreachable_sentinelE,(_ZN30_INTERNAL_0d78becc_4_k_cu_null4cuda3std6ranges3__45__cpo5ssizeE - _ZN30_INTERNAL_0d78becc_4_k_cu_null4cuda3std3__420unreachable_sentinelE)
_ZN30_INTERNAL_0d78becc_4_k_cu_null4cuda3std3__420unreachable_sentinelE:
	.zero		1
	.type		_ZN30_INTERNAL_0d78becc_4_k_cu_null4cuda3std6ranges3__45__cpo5ssizeE,@object
	.size		_ZN30_INTERNAL_0d78becc_4_k_cu_null4cuda3std6ranges3__45__cpo5ssizeE,(_ZN30_INTERNAL_0d78becc_4_k_cu_null6thrust24THRUST_300001_SM_1000_NS12placeholders2_8E - _ZN30_INTERNAL_0d78becc_4_k_cu_null4cuda3std6ranges3__45__cpo5ssizeE)
_ZN30_INTERNAL_0d78becc_4_k_cu_null4cuda3std6ranges3__45__cpo5ssizeE:
	.zero		1
	.type		_ZN30_INTERNAL_0d78becc_4_k_cu_null6thrust24THRUST_300001_SM_1000_NS12placeholders2_8E,@object
	.size		_ZN30_INTERNAL_0d78becc_4_k_cu_null6thrust24THRUST_300001_SM_1000_NS12placeholders2_8E,(_ZN30_INTERNAL_0d78becc_4_k_cu_null4cuda3std3__45__cpo5crendE - _ZN30_INTERNAL_0d78becc_4_k_cu_null6thrust24THRUST_300001_SM_1000_NS12placeholders2_8E)
_ZN30_INTERNAL_0d78becc_4_k_cu_null6thrust24THRUST_300001_SM_1000_NS12placeholders2_8E:
	.zero		1
	.type		_ZN30_INTERNAL_0d78becc_4_k_cu_null4cuda3std3__45__cpo5crendE,@object
	.size		_ZN30_INTERNAL_0d78becc_4_k_cu_null4cuda3std3__45__cpo5crendE,(_ZN30_INTERNAL_0d78becc_4_k_cu_null4cuda3std6ranges3__45__cpo4prevE - _ZN30_INTERNAL_0d78becc_4_k_cu_null4cuda3std3__45__cpo5crendE)
_ZN30_INTERNAL_0d78becc_4_k_cu_null4cuda3std3__45__cpo5crendE:
	.zero		1
	.type		_ZN30_INTERNAL_0d78becc_4_k_cu_null4cuda3std6ranges3__45__cpo4prevE,@object
	.size		_ZN30_INTERNAL_0d78becc_4_k_cu_null4cuda3std6ranges3__45__cpo4prevE,(_ZN30_INTERNAL_0d78becc_4_k_cu_null4cuda3std6ranges3__45__cpo9iter_moveE - _ZN30_INTERNAL_0d78becc_4_k_cu_null4cuda3std6ranges3__45__cpo4prevE)
_ZN30_INTERNAL_0d78becc_4_k_cu_null4cuda3std6ranges3__45__cpo4prevE:
	.zero		1
	.type		_ZN30_INTERNAL_0d78becc_4_k_cu_null4cuda3std6ranges3__45__cpo9iter_moveE,@object
	.size		_ZN30_INTERNAL_0d78becc_4_k_cu_null4cuda3std6ranges3__45__cpo9iter_moveE,(_ZN30_INTERNAL_0d78becc_4_k_cu_null6thrust24THRUST_300001_SM_1000_NS6system6detail10sequential3seqE - _ZN30_INTERNAL_0d78becc_4_k_cu_null4cuda3std6ranges3__45__cpo9iter_moveE)
_ZN30_INTERNAL_0d78becc_4_k_cu_null4cuda3std6ranges3__45__cpo9iter_moveE:
	.zero		1
	.type		_ZN30_INTERNAL_0d78becc_4_k_cu_null6thrust24THRUST_300001_SM_1000_NS6system6detail10sequential3seqE,@object
	.size		_ZN30_INTERNAL_0d78becc_4_k_cu_null6thrust24THRUST_300001_SM_1000_NS6system6detail10sequential3seqE,(.L_31 - _ZN30_INTERNAL_0d78becc_4_k_cu_null6thrust24THRUST_300001_SM_1000_NS6system6detail10sequential3seqE)
_ZN30_INTERNAL_0d78becc_4_k_cu_null6thrust24THRUST_300001_SM_1000_NS6system6detail10sequential3seqE:
	.zero		1
.L_31:


//--------------------- .nv.shared._Z10path_tracePiP5dNodeS_S_iiii --------------------------
	.section	.nv.shared._Z10path_tracePiP5dNodeS_S_iiii,"aw",@nobits
	.sectionflags	@""
	.align	4
.nv.shared._Z10path_tracePiP5dNodeS_S_iiii:
	.zero		1048


//--------------------- .nv.shared._Z4findPiP5dNodePS_S_iiiS_ --------------------------
	.section	.nv.shared._Z4findPiP5dNodePS_S_iiiS_,"aw",@nobits
	.sectionflags	@""
	.align	4
.nv.shared._Z4findPiP5dNodePS_S_iiiS_:
	.zero		1048


//--------------------- .nv.shared._Z5rangePiP5dNodePS_S_iiiS_ --------------------------
	.section	.nv.shared._Z5rangePiP5dNodePS_S_iiiS_,"aw",@nobits
	.sectionflags	@""
	.align	4
.nv.shared._Z5rangePiP5dNodePS_S_iiiS_:
	.zero		1052


//--------------------- .nv.constant0._ZN3cub18CUB_300001_SM_10006detail11EmptyKernelIvEEvv --------------------------
	.section	.nv.constant0._ZN3cub18CUB_300001_SM_10006detail11EmptyKernelIvEEvv,"a",@progbits
	.sectionflags	@""
	.align	4
.nv.constant0._ZN3cub18CUB_300001_SM_10006detail11EmptyKernelIvEEvv:
	.zero		896


//--------------------- .nv.constant0._Z10path_tracePiP5dNodeS_S_iiii --------------------------
	.section	.nv.constant0._Z10path_tracePiP5dNodeS_S_iiii,"a",@progbits
	.sectionflags	@""
	.align	4
.nv.constant0._Z10path_tracePiP5dNodeS_S_iiii:
	.zero		944


//--------------------- .nv.constant0._Z4findPiP5dNodePS_S_iiiS_ --------------------------
	.section	.nv.constant0._Z4findPiP5dNodePS_S_iiiS_,"a",@progbits
	.sectionflags	@""
	.align	4
.nv.constant0._Z4findPiP5dNodePS_S_iiiS_:
	.zero		952


//--------------------- .nv.constant0._Z5rangePiP5dNodePS_S_iiiS_ --------------------------
	.section	.nv.constant0._Z5rangePiP5dNodePS_S_iiiS_,"a",@progbits
	.sectionflags	@""
	.align	4
.nv.constant0._Z5rangePiP5dNodePS_S_iiiS_:
	.zero		952


//--------------------- SYMBOLS --------------------------

	.type		.nv.reservedSmem.offset0,@object
	.size		.nv.reservedSmem.offset0,0x4
	.type		.nv.reservedSmem.cap,@object
	.size		.nv.reservedSmem.cap,0x4
